// auto-generated by cutlass_sweep.gemm — config: {"arch": "sm_100", "cluster_m": 1, "cluster_n": 1, "dtype": "fp16", "dtype_b": "fp16", "layout": "nt", "stages": 0, "tile_k": 64, "tile_m": 128, "tile_n": 80}
#include "cutlass/cutlass.h"
#include "cutlass/gemm/collective/collective_builder.hpp"
#include "cutlass/gemm/device/gemm_universal_adapter.h"
#include "cutlass/gemm/kernel/gemm_universal.hpp"
#include "cutlass/epilogue/collective/collective_builder.hpp"

using ElemA = cutlass::half_t;
using ElemB = cutlass::half_t;
using ElemCD = cutlass::half_t;
using Acc  = float;
using TileShape    = cute::Shape<cute::_128, cute::_80, cute::_64>;
using ClusterShape = cute::Shape<cute::_1, cute::_1, cute::_1>;

using CollectiveEpilogue = typename cutlass::epilogue::collective::CollectiveBuilder<
    cutlass::arch::Sm100, cutlass::arch::OpClassTensorOp,
    TileShape, ClusterShape,
    cutlass::epilogue::collective::EpilogueTileAuto,
    Acc, Acc,
    ElemCD, cutlass::layout::RowMajor, 128 / cutlass::sizeof_bits<ElemCD>::value,
    ElemCD, cutlass::layout::RowMajor, 128 / cutlass::sizeof_bits<ElemCD>::value,
    cutlass::epilogue::collective::EpilogueScheduleAuto
  >::CollectiveOp;

using CollectiveMainloop = typename cutlass::gemm::collective::CollectiveBuilder<
    cutlass::arch::Sm100, cutlass::arch::OpClassTensorOp,
    ElemA, cutlass::layout::RowMajor, 128 / cutlass::sizeof_bits<ElemA>::value,
    ElemB, cutlass::layout::ColumnMajor, 128 / cutlass::sizeof_bits<ElemB>::value,
    Acc,
    TileShape, ClusterShape,
    cutlass::gemm::collective::StageCountAutoCarveout<static_cast<int>(sizeof(typename CollectiveEpilogue::SharedStorage))>,
    cutlass::gemm::collective::KernelScheduleAuto
  >::CollectiveOp;

using GemmKernel = cutlass::gemm::kernel::GemmUniversal<
    cute::Shape<int,int,int,int>,
    CollectiveMainloop,
    CollectiveEpilogue
>;
using Gemm = cutlass::gemm::device::GemmUniversalAdapter<GemmKernel>;

// Force the device kernel symbol into the cubin without needing a host main.
auto* _anchor = &cutlass::device_kernel<GemmKernel>;


// ===== COMPILED SASS (sm_100a) =====

	.target	sm_100a

	.elftype	@"ET_EXEC"


//--------------------- .note.nv.tkinfo           --------------------------
	.section	.note.nv.tkinfo,"",@"SHT_NOTE"
	.sectionflags	@"SHF_NOTE_NV_TKINFO"
	.tkinfo
        /*0018*/ 	.word	0x00000002
        /*0030*/ 	.string	""
        /*0030*/ 	.string	"ptxas"
        /*0030*/ 	.string	"Cuda compilation tools, release 13.0, V13.0.88"
        /*0030*/ 	.string	"Build cuda_13.0.r13.0/compiler.36424714_0"
        /*0030*/ 	.string	"-arch sm_100a -m 64 "



//--------------------- .note.nv.cuinfo           --------------------------
	.section	.note.nv.cuinfo,"",@"SHT_NOTE"
	.sectionflags	@"SHF_NOTE_NV_CUINFO"
        /*0018*/ 	.short	0x0002
        /*001a*/ 	.short	0x0064
        /*001c*/ 	.short	0x0082
	.zero		2


//--------------------- .nv.info                  --------------------------
	.section	.nv.info,"",@"SHT_CUDA_INFO"
	.align	4


	//----- nvinfo : EIATTR_REGCOUNT
	.align		4
        /*0000*/ 	.byte	0x04, 0x2f
        /*0002*/ 	.short	(.L_19 - .L_18)
	.align		4
.L_18:
        /*0004*/ 	.word	index@(_ZN7cutlass13device_kernelINS_4gemm6kernel13GemmUniversalIN4cute5tupleIJiiiiEEENS1_10collective13CollectiveMmaINS1_35MainloopSm100TmaUmmaWarpSpecializedILi7ELi2ELi4ENS5_IJNS4_1CILi1EEESB_SB_EEEEENS5_IJNSA_ILi128EEENSA_ILi80EEENSA_ILi64EEEEEENS_6half_tENS5_IJlSB_lEEESI_SJ_NS4_8TiledMMAINS4_8MMA_AtomIJNS4_20SM100_MMA_F16BF16_SSISI_SI_fLi128ELi80ELNS4_4UMMA5MajorE0ELSO_0ELNSN_7ScaleInE0ELSP_0EEEEEENS4_6LayoutISC_NS5_IJNSA_ILi0EEEST_ST_EEEEENS5_IJNS4_10UnderscoreESW_SW_EEEEENS4_13SM90_TMA_LOADENS4_14ComposedLayoutINS4_7SwizzleILi3ELi4ELi3EEENS4_18smem_ptr_flag_bitsILi16EEENSS_INS5_IJNSA_ILi8EEESG_EEENS5_IJSG_SB_EEEEEEEvNS4_8identityESZ_S19_vS1A_EENS_8epilogue10collective18CollectiveEpilogueINS1C_23Sm100TmaWarpSpecializedILi2ELi1ELi80ELb1ELb0EEEJSH_NS5_IJNSS_ISE_SB_EENSS_ISF_SB_EEEEESI_SJ_SI_SJ_NS1C_6fusion15FusionCallbacksIS1G_NS1K_17LinearCombinationISI_fSI_fLNS_15FloatRoundStyleE2EEESH_S1J_JEEENS4_5SM1004TMEM4LOAD26SM100_TMEM_LOAD_32dp32b16xESZ_NS10_INS11_ILi1ELi4ELi3EEES14_NSS_INS5_IJS15_NSA_ILi16EEEEEENS5_IJS1V_SB_EEEEEEENS4_39AutoVectorizingCopyWithAssumedAlignmentILi128EEENS4_14SM90_TMA_STOREES1Z_S21_S21_EEEvvEEEEvNT_6ParamsE)
        /*0008*/ 	.word	0x000000e3


	//----- nvinfo : EIATTR_FRAME_SIZE
	.align		4
.L_19:
        /*000c*/ 	.byte	0x04, 0x11
        /*000e*/ 	.short	(.L_21 - .L_20)
	.align		4
.L_20:
        /*0010*/ 	.word	index@($__internal_2_$__cuda_sm10x_tcgen05_guardrail_trap_unallocated_columns_being_dealloced)
        /*0014*/ 	.word	0x00000000


	//----- nvinfo : EIATTR_FRAME_SIZE
	.align		4
.L_21:
        /*0018*/ 	.byte	0x04, 0x11
        /*001a*/ 	.short	(.L_23 - .L_22)
	.align		4
.L_22:
        /*001c*/ 	.word	index@($__internal_1_$__cuda_sm10x_tcgen05_guardrail_trap_phase_invalid_during_alloc)
        /*0020*/ 	.word	0x00000000


	//----- nvinfo : EIATTR_FRAME_SIZE
	.align		4
.L_23:
        /*0024*/ 	.byte	0x04, 0x11
        /*0026*/ 	.short	(.L_25 - .L_24)
	.align		4
.L_24:
        /*0028*/ 	.word	index@($__internal_0_$__cuda_sm10x_tcgen05_guardrail_trap_col_being_dealloced_not_returned_by_alloc)
        /*002c*/ 	.word	0x00000000


	//----- nvinfo : EIATTR_FRAME_SIZE
	.align		4
.L_25:
        /*0030*/ 	.byte	0x04, 0x11
        /*0032*/ 	.short	(.L_27 - .L_26)
	.align		4
.L_26:
        /*0034*/ 	.word	index@(_ZN7cutlass13device_kernelINS_4gemm6kernel13GemmUniversalIN4cute5tupleIJiiiiEEENS1_10collective13CollectiveMmaINS1_35MainloopSm100TmaUmmaWarpSpecializedILi7ELi2ELi4ENS5_IJNS4_1CILi1EEESB_SB_EEEEENS5_IJNSA_ILi128EEENSA_ILi80EEENSA_ILi64EEEEEENS_6half_tENS5_IJlSB_lEEESI_SJ_NS4_8TiledMMAINS4_8MMA_AtomIJNS4_20SM100_MMA_F16BF16_SSISI_SI_fLi128ELi80ELNS4_4UMMA5MajorE0ELSO_0ELNSN_7ScaleInE0ELSP_0EEEEEENS4_6LayoutISC_NS5_IJNSA_ILi0EEEST_ST_EEEEENS5_IJNS4_10UnderscoreESW_SW_EEEEENS4_13SM90_TMA_LOADENS4_14ComposedLayoutINS4_7SwizzleILi3ELi4ELi3EEENS4_18smem_ptr_flag_bitsILi16EEENSS_INS5_IJNSA_ILi8EEESG_EEENS5_IJSG_SB_EEEEEEEvNS4_8identityESZ_S19_vS1A_EENS_8epilogue10collective18CollectiveEpilogueINS1C_23Sm100TmaWarpSpecializedILi2ELi1ELi80ELb1ELb0EEEJSH_NS5_IJNSS_ISE_SB_EENSS_ISF_SB_EEEEESI_SJ_SI_SJ_NS1C_6fusion15FusionCallbacksIS1G_NS1K_17LinearCombinationISI_fSI_fLNS_15FloatRoundStyleE2EEESH_S1J_JEEENS4_5SM1004TMEM4LOAD26SM100_TMEM_LOAD_32dp32b16xESZ_NS10_INS11_ILi1ELi4ELi3EEES14_NSS_INS5_IJS15_NSA_ILi16EEEEEENS5_IJS1V_SB_EEEEEEENS4_39AutoVectorizingCopyWithAssumedAlignmentILi128EEENS4_14SM90_TMA_STOREES1Z_S21_S21_EEEvvEEEEvNT_6ParamsE)
        /*0038*/ 	.word	0x00000000


	//----- nvinfo : EIATTR_MIN_STACK_SIZE
	.align		4
.L_27:
        /*003c*/ 	.byte	0x04, 0x12
        /*003e*/ 	.short	(.L_29 - .L_28)
	.align		4
.L_28:
        /*0040*/ 	.word	index@(_ZN7cutlass13device_kernelINS_4gemm6kernel13GemmUniversalIN4cute5tupleIJiiiiEEENS1_10collective13CollectiveMmaINS1_35MainloopSm100TmaUmmaWarpSpecializedILi7ELi2ELi4ENS5_IJNS4_1CILi1EEESB_SB_EEEEENS5_IJNSA_ILi128EEENSA_ILi80EEENSA_ILi64EEEEEENS_6half_tENS5_IJlSB_lEEESI_SJ_NS4_8TiledMMAINS4_8MMA_AtomIJNS4_20SM100_MMA_F16BF16_SSISI_SI_fLi128ELi80ELNS4_4UMMA5MajorE0ELSO_0ELNSN_7ScaleInE0ELSP_0EEEEEENS4_6LayoutISC_NS5_IJNSA_ILi0EEEST_ST_EEEEENS5_IJNS4_10UnderscoreESW_SW_EEEEENS4_13SM90_TMA_LOADENS4_14ComposedLayoutINS4_7SwizzleILi3ELi4ELi3EEENS4_18smem_ptr_flag_bitsILi16EEENSS_INS5_IJNSA_ILi8EEESG_EEENS5_IJSG_SB_EEEEEEEvNS4_8identityESZ_S19_vS1A_EENS_8epilogue10collective18CollectiveEpilogueINS1C_23Sm100TmaWarpSpecializedILi2ELi1ELi80ELb1ELb0EEEJSH_NS5_IJNSS_ISE_SB_EENSS_ISF_SB_EEEEESI_SJ_SI_SJ_NS1C_6fusion15FusionCallbacksIS1G_NS1K_17LinearCombinationISI_fSI_fLNS_15FloatRoundStyleE2EEESH_S1J_JEEENS4_5SM1004TMEM4LOAD26SM100_TMEM_LOAD_32dp32b16xESZ_NS10_INS11_ILi1ELi4ELi3EEES14_NSS_INS5_IJS15_NSA_ILi16EEEEEENS5_IJS1V_SB_EEEEEEENS4_39AutoVectorizingCopyWithAssumedAlignmentILi128EEENS4_14SM90_TMA_STOREES1Z_S21_S21_EEEvvEEEEvNT_6ParamsE)
        /*0044*/ 	.word	0x00000000
.L_29:


//--------------------- .nv.compat                --------------------------
	.section	.nv.compat,"",@"SHT_CUDA_COMPAT_INFO"
	.align	4
        /*0000*/ 	.byte	0x02, 0x09, 0x01, 0x00, 0x02, 0x02, 0x02, 0x00, 0x02, 0x05, 0x05, 0x00, 0x03, 0x07, 0x01, 0x01
        /*0010*/ 	.byte	0x02, 0x03, 0x01, 0x00, 0x02, 0x06, 0x01, 0x00, 0x04, 0x0b, 0x08, 0x00, 0x09, 0x00, 0x00, 0x00
        /*0020*/ 	.byte	0x00, 0x00, 0x00, 0x00


//--------------------- .nv.info._ZN7cutlass13device_kernelINS_4gemm6kernel13GemmUniversalIN4cute5tupleIJiiiiEEENS1_10collective13CollectiveMmaINS1_35MainloopSm100TmaUmmaWarpSpecializedILi7ELi2ELi4ENS5_IJNS4_1CILi1EEESB_SB_EEEEENS5_IJNSA_ILi128EEENSA_ILi80EEENSA_ILi64EEEEEENS_6half_tENS5_IJlSB_lEEESI_SJ_NS4_8TiledMMAINS4_8MMA_AtomIJNS4_20SM100_MMA_F16BF16_SSISI_SI_fLi128ELi80ELNS4_4UMMA5MajorE0ELSO_0ELNSN_7ScaleInE0ELSP_0EEEEEENS4_6LayoutISC_NS5_IJNSA_ILi0EEEST_ST_EEEEENS5_IJNS4_10UnderscoreESW_SW_EEEEENS4_13SM90_TMA_LOADENS4_14ComposedLayoutINS4_7SwizzleILi3ELi4ELi3EEENS4_18smem_ptr_flag_bitsILi16EEENSS_INS5_IJNSA_ILi8EEESG_EEENS5_IJSG_SB_EEEEEEEvNS4_8identityESZ_S19_vS1A_EENS_8epilogue10collective18CollectiveEpilogueINS1C_23Sm100TmaWarpSpecializedILi2ELi1ELi80ELb1ELb0EEEJSH_NS5_IJNSS_ISE_SB_EENSS_ISF_SB_EEEEESI_SJ_SI_SJ_NS1C_6fusion15FusionCallbacksIS1G_NS1K_17LinearCombinationISI_fSI_fLNS_15FloatRoundStyleE2EEESH_S1J_JEEENS4_5SM1004TMEM4LOAD26SM100_TMEM_LOAD_32dp32b16xESZ_NS10_INS11_ILi1ELi4ELi3EEES14_NSS_INS5_IJS15_NSA_ILi16EEEEEENS5_IJS1V_SB_EEEEEEENS4_39AutoVectorizingCopyWithAssumedAlignmentILi128EEENS4_14SM90_TMA_STOREES1Z_S21_S21_EEEvvEEEEvNT_6ParamsE --------------------------
	.section	.nv.info._ZN7cutlass13device_kernelINS_4gemm6kernel13GemmUniversalIN4cute5tupleIJiiiiEEENS1_10collective13CollectiveMmaINS1_35MainloopSm100TmaUmmaWarpSpecializedILi7ELi2ELi4ENS5_IJNS4_1CILi1EEESB_SB_EEEEENS5_IJNSA_ILi128EEENSA_ILi80EEENSA_ILi64EEEEEENS_6half_tENS5_IJlSB_lEEESI_SJ_NS4_8TiledMMAINS4_8MMA_AtomIJNS4_20SM100_MMA_F16BF16_SSISI_SI_fLi128ELi80ELNS4_4UMMA5MajorE0ELSO_0ELNSN_7ScaleInE0ELSP_0EEEEEENS4_6LayoutISC_NS5_IJNSA_ILi0EEEST_ST_EEEEENS5_IJNS4_10UnderscoreESW_SW_EEEEENS4_13SM90_TMA_LOADENS4_14ComposedLayoutINS4_7SwizzleILi3ELi4ELi3EEENS4_18smem_ptr_flag_bitsILi16EEENSS_INS5_IJNSA_ILi8EEESG_EEENS5_IJSG_SB_EEEEEEEvNS4_8identityESZ_S19_vS1A_EENS_8epilogue10collective18CollectiveEpilogueINS1C_23Sm100TmaWarpSpecializedILi2ELi1ELi80ELb1ELb0EEEJSH_NS5_IJNSS_ISE_SB_EENSS_ISF_SB_EEEEESI_SJ_SI_SJ_NS1C_6fusion15FusionCallbacksIS1G_NS1K_17LinearCombinationISI_fSI_fLNS_15FloatRoundStyleE2EEESH_S1J_JEEENS4_5SM1004TMEM4LOAD26SM100_TMEM_LOAD_32dp32b16xESZ_NS10_INS11_ILi1ELi4ELi3EEES14_NSS_INS5_IJS15_NSA_ILi16EEEEEENS5_IJS1V_SB_EEEEEEENS4_39AutoVectorizingCopyWithAssumedAlignmentILi128EEENS4_14SM90_TMA_STOREES1Z_S21_S21_EEEvvEEEEvNT_6ParamsE,"",@"SHT_CUDA_INFO"
	.sectionflags	@""
	.align	4


	//----- nvinfo : EIATTR_CUDA_API_VERSION
	.align		4
        /*0000*/ 	.byte	0x04, 0x37
        /*0002*/ 	.short	(.L_31 - .L_30)
.L_30:
        /*0004*/ 	.word	0x00000082


	//----- nvinfo : EIATTR_KPARAM_INFO
	.align		4
.L_31:
        /*0008*/ 	.byte	0x04, 0x17
        /*000a*/ 	.short	(.L_33 - .L_32)
.L_32:
        /*000c*/ 	.word	0x00000000
        /*0010*/ 	.short	0x0000
        /*0012*/ 	.short	0x0000
        /*0014*/ 	.byte	0x00, 0xf0, 0x01, 0x20


	//----- nvinfo : EIATTR_AT_ENTRY_FRAGMENTS
	.align		4
.L_33:
        /*0018*/ 	.byte	0x04, 0x4f
        /*001a*/ 	.short	(.L_35 - .L_34)


	//   ....[0]....
.L_34:
        /*001c*/ 	.word	0x00000006


	//----- nvinfo : EIATTR_RESERVED_SMEM_USED
	.align		4
.L_35:
        /*0020*/ 	.byte	0x01, 0x41
	.zero		2


	//----- nvinfo : EIATTR_SPARSE_MMA_MASK
	.align		4
        /*0024*/ 	.byte	0x03, 0x50
        /*0026*/ 	.short	0x0000


	//----- nvinfo : EIATTR_TCGEN05_1CTA_USED
	.align		4
        /*0028*/ 	.byte	0x01, 0x51
	.zero		2


	//----- nvinfo : EIATTR_MAXREG_COUNT
	.align		4
        /*002c*/ 	.byte	0x03, 0x1b
        /*002e*/ 	.short	0x00ff


	//----- nvinfo : EIATTR_NUM_BARRIERS
	.align		4
        /*0030*/ 	.byte	0x02, 0x4c
        /*0032*/ 	.byte	0x07
	.zero		1


	//----- nvinfo : EIATTR_EXTERNS
	.align		4
        /*0034*/ 	.byte	0x04, 0x0f
        /*0036*/ 	.short	(.L_37 - .L_36)


	//   ....[0]....
	.align		4
.L_36:
        /*0038*/ 	.word	index@(__assertfail)


	//----- nvinfo : EIATTR_MERCURY_ISA_VERSION
	.align		4
.L_37:
        /*003c*/ 	.byte	0x03, 0x5f
        /*003e*/ 	.short	0x0101


	//----- nvinfo : EIATTR_INT_WARP_WIDE_INSTR_OFFSETS
	.align		4
        /*0040*/ 	.byte	0x04, 0x31
        /*0042*/ 	.short	(.L_39 - .L_38)


	//   ....[0]....
.L_38:
        /*0044*/ 	.word	0x00001e10


	//   ....[1]....
        /*0048*/ 	.word	0x00003a10


	//   ....[2]....
        /*004c*/ 	.word	0x00003a30


	//   ....[3]....
        /*0050*/ 	.word	0x00003a60


	//   ....[4]....
        /*0054*/ 	.word	0x000044e0


	//   ....[5]....
        /*0058*/ 	.word	0x000044f0


	//   ....[6]....
        /*005c*/ 	.word	0x00004520


	//   ....[7]....
        /*0060*/ 	.word	0x00004550


	//   ....[8]....
        /*0064*/ 	.word	0x000046e0


	//   ....[9]....
        /*0068*/ 	.word	0x00004710


	//----- nvinfo : EIATTR_COOP_GROUP_MASK_REGIDS
	.align		4
.L_39:
        /*006c*/ 	.byte	0x04, 0x29
        /*006e*/ 	.short	(.L_41 - .L_40)


	//   ....[0]....
.L_40:
        /*0070*/ 	.word	0xffffffff


	//   ....[1]....
        /*0074*/ 	.word	0xffffffff


	//   ....[2]....
        /*0078*/ 	.word	0xffffffff


	//   ....[3]....
        /*007c*/ 	.word	0xffffffff


	//   ....[4]....
        /*0080*/ 	.word	0xffffffff


	//   ....[5]....
        /*0084*/ 	.word	0xffffffff


	//   ....[6]....
        /*0088*/ 	.word	0xffffffff


	//   ....[7]....
        /*008c*/ 	.word	0xffffffff


	//   ....[8]....
        /*0090*/ 	.word	0xffffffff


	//   ....[9]....
        /*0094*/ 	.word	0xffffffff


	//   ....[10]....
        /*0098*/ 	.word	0xffffffff


	//   ....[11]....
        /*009c*/ 	.word	0xffffffff


	//   ....[12]....
        /*00a0*/ 	.word	0xffffffff


	//----- nvinfo : EIATTR_COOP_GROUP_INSTR_OFFSETS
	.align		4
.L_41:
        /*00a4*/ 	.byte	0x04, 0x28
        /*00a6*/ 	.short	(.L_43 - .L_42)


	//   ....[0]....
.L_42:
        /*00a8*/ 	.word	0x00000090


	//   ....[1]....
        /*00ac*/ 	.word	0x000004d0


	//   ....[2]....
        /*00b0*/ 	.word	0x000006a0


	//   ....[3]....
        /*00b4*/ 	.word	0x00000800


	//   ....[4]....
        /*00b8*/ 	.word	0x00000900


	//   ....[5]....
        /*00bc*/ 	.word	0x00000a70


	//   ....[6]....
        /*00c0*/ 	.word	0x00000c10


	//   ....[7]....
        /*00c4*/ 	.word	0x00001cf0


	//   ....[8]....
        /*00c8*/ 	.word	0x00002c80


	//   ....[9]....
        /*00cc*/ 	.word	0x00002e90


	//   ....[10]....
        /*00d0*/ 	.word	0x00002ec0


	//   ....[11]....
        /*00d4*/ 	.word	0x000038f0


	//   ....[12]....
        /*00d8*/ 	.word	0x00003b20


	//----- nvinfo : EIATTR_VRC_CTA_INIT_COUNT
	.align		4
.L_43:
        /*00dc*/ 	.byte	0x02, 0x4a
        /*00de*/ 	.byte	0x80
	.zero		1


	//----- nvinfo : EIATTR_SYSCALL_OFFSETS
	.align		4
        /*00e0*/ 	.byte	0x04, 0x46
        /*00e2*/ 	.short	(.L_45 - .L_44)


	//   ....[0]....
.L_44:
        /*00e4*/ 	.word	0x000051d0


	//   ....[1]....
        /*00e8*/ 	.word	0x000052c0


	//   ....[2]....
        /*00ec*/ 	.word	0x00005cc0


	//   ....[3]....
        /*00f0*/ 	.word	0x00005e30


	//   ....[4]....
        /*00f4*/ 	.word	0x00005fa0


	//   ....[5]....
        /*00f8*/ 	.word	0x00006110


	//   ....[6]....
        /*00fc*/ 	.word	0x00006280


	//----- nvinfo : EIATTR_MBARRIER_INSTR_OFFSETS
	.align		4
.L_45:
        /*0100*/ 	.byte	0x04, 0x39
        /*0102*/ 	.short	(.L_47 - .L_46)


	//   ....[0]....
.L_46:
        /*0104*/ 	.word	0x000005b0
        /*0108*/ 	.word	0x000000ff
        /*010c*/ 	.word	0x00000000
        /*0110*/ 	.short	0x0100
        /*0112*/ 	.byte	0x05
	.zero		1


	//   ....[1]....
        /*0114*/ 	.word	0x000005c0
        /*0118*/ 	.word	0x000000ff
        /*011c*/ 	.word	0x00000038
        /*0120*/ 	.short	0x0100
        /*0122*/ 	.byte	0x05
	.zero		1


	//   ....[2]....
        /*0124*/ 	.word	0x000005d0
        /*0128*/ 	.word	0x000000ff
        /*012c*/ 	.word	0x00000008
        /*0130*/ 	.short	0x0100
        /*0132*/ 	.byte	0x05
	.zero		1


	//   ....[3]....
        /*0134*/ 	.word	0x000005e0
        /*0138*/ 	.word	0x000000ff
        /*013c*/ 	.word	0x00000040
        /*0140*/ 	.short	0x0100
        /*0142*/ 	.byte	0x05
	.zero		1


	//   ....[4]....
        /*0144*/ 	.word	0x000005f0
        /*0148*/ 	.word	0x000000ff
        /*014c*/ 	.word	0x00000010
        /*0150*/ 	.short	0x0100
        /*0152*/ 	.byte	0x05
	.zero		1


	//   ....[5]....
        /*0154*/ 	.word	0x00000600
        /*0158*/ 	.word	0x000000ff
        /*015c*/ 	.word	0x00000048
        /*0160*/ 	.short	0x0100
        /*0162*/ 	.byte	0x05
	.zero		1


	//   ....[6]....
        /*0164*/ 	.word	0x00000610
        /*0168*/ 	.word	0x000000ff
        /*016c*/ 	.word	0x00000018
        /*0170*/ 	.short	0x0100
        /*0172*/ 	.byte	0x05
	.zero		1


	//   ....[7]....
        /*0174*/ 	.word	0x00000620
        /*0178*/ 	.word	0x000000ff
        /*017c*/ 	.word	0x00000050
        /*0180*/ 	.short	0x0100
        /*0182*/ 	.byte	0x05
	.zero		1


	//   ....[8]....
        /*0184*/ 	.word	0x00000630
        /*0188*/ 	.word	0x000000ff
        /*018c*/ 	.word	0x00000020
        /*0190*/ 	.short	0x0100
        /*0192*/ 	.byte	0x05
	.zero		1


	//   ....[9]....
        /*0194*/ 	.word	0x00000640
        /*0198*/ 	.word	0x000000ff
        /*019c*/ 	.word	0x00000058
        /*01a0*/ 	.short	0x0100
        /*01a2*/ 	.byte	0x05
	.zero		1


	//   ....[10]....
        /*01a4*/ 	.word	0x00000650
        /*01a8*/ 	.word	0x000000ff
        /*01ac*/ 	.word	0x00000028
        /*01b0*/ 	.short	0x0100
        /*01b2*/ 	.byte	0x05
	.zero		1


	//   ....[11]....
        /*01b4*/ 	.word	0x00000660
        /*01b8*/ 	.word	0x000000ff
        /*01bc*/ 	.word	0x00000060
        /*01c0*/ 	.short	0x0100
        /*01c2*/ 	.byte	0x05
	.zero		1


	//   ....[12]....
        /*01c4*/ 	.word	0x00000670
        /*01c8*/ 	.word	0x000000ff
        /*01cc*/ 	.word	0x00000030
        /*01d0*/ 	.short	0x0100
        /*01d2*/ 	.byte	0x05
	.zero		1


	//   ....[13]....
        /*01d4*/ 	.word	0x00000680
        /*01d8*/ 	.word	0x000000ff
        /*01dc*/ 	.word	0x00000068
        /*01e0*/ 	.short	0x0100
        /*01e2*/ 	.byte	0x05
	.zero		1


	//   ....[14]....
        /*01e4*/ 	.word	0x000007b0
        /*01e8*/ 	.word	0x000000ff
        /*01ec*/ 	.word	0x00000070
        /*01f0*/ 	.short	0x0100
        /*01f2*/ 	.byte	0x06
	.zero		1


	//   ....[15]....
        /*01f4*/ 	.word	0x000007c0
        /*01f8*/ 	.word	0x000000ff
        /*01fc*/ 	.word	0x00000080
        /*0200*/ 	.short	0x0100
        /*0202*/ 	.byte	0x06
	.zero		1


	//   ....[16]....
        /*0204*/ 	.word	0x000007d0
        /*0208*/ 	.word	0x000000ff
        /*020c*/ 	.word	0x00000078
        /*0210*/ 	.short	0x0100
        /*0212*/ 	.byte	0x06
	.zero		1


	//   ....[17]....
        /*0214*/ 	.word	0x000007e0
        /*0218*/ 	.word	0x000000ff
        /*021c*/ 	.word	0x00000088
        /*0220*/ 	.short	0x0100
        /*0222*/ 	.byte	0x06
	.zero		1


	//   ....[18]....
        /*0224*/ 	.word	0x000008d0
        /*0228*/ 	.word	0x000000ff
        /*022c*/ 	.word	0x00000090
        /*0230*/ 	.short	0x0100
        /*0232*/ 	.byte	0x05
	.zero		1


	//   ....[19]....
        /*0234*/ 	.word	0x000008e0
        /*0238*/ 	.word	0x000000ff
        /*023c*/ 	.word	0x00000098
        /*0240*/ 	.short	0x0100
        /*0242*/ 	.byte	0x05
	.zero		1


	//   ....[20]....
        /*0244*/ 	.word	0x00000a20
        /*0248*/ 	.word	0x000000ff
        /*024c*/ 	.word	0x000000a0
        /*0250*/ 	.short	0x0100
        /*0252*/ 	.byte	0x05
	.zero		1


	//   ....[21]....
        /*0254*/ 	.word	0x00000a30
        /*0258*/ 	.word	0x000000ff
        /*025c*/ 	.word	0x000000b0
        /*0260*/ 	.short	0x0100
        /*0262*/ 	.byte	0x05
	.zero		1


	//   ....[22]....
        /*0264*/ 	.word	0x00000a40
        /*0268*/ 	.word	0x000000ff
        /*026c*/ 	.word	0x000000a8
        /*0270*/ 	.short	0x0100
        /*0272*/ 	.byte	0x05
	.zero		1


	//   ....[23]....
        /*0274*/ 	.word	0x00000a50
        /*0278*/ 	.word	0x000000ff
        /*027c*/ 	.word	0x000000b8
        /*0280*/ 	.short	0x0100
        /*0282*/ 	.byte	0x05
	.zero		1


	//   ....[24]....
        /*0284*/ 	.word	0x00000b80
        /*0288*/ 	.word	0x000000ff
        /*028c*/ 	.word	0x000000c0
        /*0290*/ 	.short	0x0100
        /*0292*/ 	.byte	0x06
	.zero		1


	//   ....[25]....
        /*0294*/ 	.word	0x00000b90
        /*0298*/ 	.word	0x000000ff
        /*029c*/ 	.word	0x000000e0
        /*02a0*/ 	.short	0x0100
        /*02a2*/ 	.byte	0x06
	.zero		1


	//   ....[26]....
        /*02a4*/ 	.word	0x00000ba0
        /*02a8*/ 	.word	0x000000ff
        /*02ac*/ 	.word	0x000000c8
        /*02b0*/ 	.short	0x0100
        /*02b2*/ 	.byte	0x06
	.zero		1


	//   ....[27]....
        /*02b4*/ 	.word	0x00000bb0
        /*02b8*/ 	.word	0x000000ff
        /*02bc*/ 	.word	0x000000e8
        /*02c0*/ 	.short	0x0100
        /*02c2*/ 	.byte	0x06
	.zero		1


	//   ....[28]....
        /*02c4*/ 	.word	0x00000bc0
        /*02c8*/ 	.word	0x000000ff
        /*02cc*/ 	.word	0x000000d0
        /*02d0*/ 	.short	0x0100
        /*02d2*/ 	.byte	0x06
	.zero		1


	//   ....[29]....
        /*02d4*/ 	.word	0x00000bd0
        /*02d8*/ 	.word	0x000000ff
        /*02dc*/ 	.word	0x000000f0
        /*02e0*/ 	.short	0x0100
        /*02e2*/ 	.byte	0x06
	.zero		1


	//   ....[30]....
        /*02e4*/ 	.word	0x00000be0
        /*02e8*/ 	.word	0x000000ff
        /*02ec*/ 	.word	0x000000d8
        /*02f0*/ 	.short	0x0100
        /*02f2*/ 	.byte	0x06
	.zero		1


	//   ....[31]....
        /*02f4*/ 	.word	0x00000bf0
        /*02f8*/ 	.word	0x000000ff
        /*02fc*/ 	.word	0x000000f8
        /*0300*/ 	.short	0x0100
        /*0302*/ 	.byte	0x06
	.zero		1


	//   ....[32]....
        /*0304*/ 	.word	0x00000ce0
        /*0308*/ 	.word	0x000000ff
        /*030c*/ 	.word	0x00000100
        /*0310*/ 	.short	0x0100
        /*0312*/ 	.byte	0x05
	.zero		1


	//   ....[33]....
        /*0314*/ 	.word	0x00000cf0
        /*0318*/ 	.word	0x000000ff
        /*031c*/ 	.word	0x00000110
        /*0320*/ 	.short	0x0100
        /*0322*/ 	.byte	0x05
	.zero		1


	//   ....[34]....
        /*0324*/ 	.word	0x00000d00
        /*0328*/ 	.word	0x000000ff
        /*032c*/ 	.word	0x00000108
        /*0330*/ 	.short	0x0100
        /*0332*/ 	.byte	0x05
	.zero		1


	//   ....[35]....
        /*0334*/ 	.word	0x00000d10
        /*0338*/ 	.word	0x000000ff
        /*033c*/ 	.word	0x00000118
        /*0340*/ 	.short	0x0100
        /*0342*/ 	.byte	0x05
	.zero		1


	//   ....[36]....
        /*0344*/ 	.word	0x000015f0
        /*0348*/ 	.word	0x00000003
        /*034c*/ 	.word	0x00000110
        /*0350*/ 	.short	0x010a
        /*0352*/ 	.byte	0xff
	.zero		1


	//   ....[37]....
        /*0354*/ 	.word	0x00001620
        /*0358*/ 	.word	0x00000003
        /*035c*/ 	.word	0x00000100
        /*0360*/ 	.short	0x0101
        /*0362*/ 	.byte	0xff
	.zero		1


	//   ....[38]....
        /*0364*/ 	.word	0x000016f0
        /*0368*/ 	.word	0x000000ff
        /*036c*/ 	.word	0x00000038
        /*0370*/ 	.short	0x010a
        /*0372*/ 	.byte	0x05
	.zero		1


	//   ....[39]....
        /*0374*/ 	.word	0x00001790
        /*0378*/ 	.word	0x000000ff
        /*037c*/ 	.word	0x00000038
        /*0380*/ 	.short	0x010a
        /*0382*/ 	.byte	0x21
	.zero		1


	//   ....[40]....
        /*0384*/ 	.word	0x000018e0
        /*0388*/ 	.word	0x000000ff
        /*038c*/ 	.word	0x00000038
        /*0390*/ 	.short	0x010a
        /*0392*/ 	.byte	0x08
	.zero		1


	//   ....[41]....
        /*0394*/ 	.word	0x000019f0
        /*0398*/ 	.word	0x000000ff
        /*039c*/ 	.word	0x00000098
        /*03a0*/ 	.short	0x0101
        /*03a2*/ 	.byte	0x04
	.zero		1


	//   ....[42]....
        /*03a4*/ 	.word	0x00001a10
        /*03a8*/ 	.word	0x000000ff
        /*03ac*/ 	.word	0x00000038
        /*03b0*/ 	.short	0x010a
        /*03b2*/ 	.byte	0x05
	.zero		1


	//   ....[43]....
        /*03b4*/ 	.word	0x00001a90
        /*03b8*/ 	.word	0x000000ff
        /*03bc*/ 	.word	0x00000038
        /*03c0*/ 	.short	0x010a
        /*03c2*/ 	.byte	0x11
	.zero		1


	//   ....[44]....
        /*03c4*/ 	.word	0x00001be0
        /*03c8*/ 	.word	0x000000ff
        /*03cc*/ 	.word	0x00000038
        /*03d0*/ 	.short	0x010a
        /*03d2*/ 	.byte	0x08
	.zero		1


	//   ....[45]....
        /*03d4*/ 	.word	0x00001d20
        /*03d8*/ 	.word	0x00000002
        /*03dc*/ 	.word	0x000000a0
        /*03e0*/ 	.short	0x010a
        /*03e2*/ 	.byte	0xff
	.zero		1


	//   ....[46]....
        /*03e4*/ 	.word	0x00001de0
        /*03e8*/ 	.word	0x00000002
        /*03ec*/ 	.word	0x00000000
        /*03f0*/ 	.short	0x0101
        /*03f2*/ 	.byte	0xff
	.zero		1


	//   ....[47]....
        /*03f4*/ 	.word	0x00002340
        /*03f8*/ 	.word	0x000000ff
        /*03fc*/ 	.word	0x00000000
        /*0400*/ 	.short	0x010a
        /*0402*/ 	.byte	0x05
	.zero		1


	//   ....[48]....
        /*0404*/ 	.word	0x000023d0
        /*0408*/ 	.word	0x000000ff
        /*040c*/ 	.word	0x00000000
        /*0410*/ 	.short	0x010a
        /*0412*/ 	.byte	0x05
	.zero		1


	//   ....[49]....
        /*0414*/ 	.word	0x00002460
        /*0418*/ 	.word	0x000000ff
        /*041c*/ 	.word	0x00000000
        /*0420*/ 	.short	0x010a
        /*0422*/ 	.byte	0x05
	.zero		1


	//   ....[50]....
        /*0424*/ 	.word	0x000024f0
        /*0428*/ 	.word	0x000000ff
        /*042c*/ 	.word	0x00000000
        /*0430*/ 	.short	0x010a
        /*0432*/ 	.byte	0x05
	.zero		1


	//   ....[51]....
        /*0434*/ 	.word	0x00002580
        /*0438*/ 	.word	0x000000ff
        /*043c*/ 	.word	0x00000000
        /*0440*/ 	.short	0x010a
        /*0442*/ 	.byte	0x05
	.zero		1


	//   ....[52]....
        /*0444*/ 	.word	0x00002610
        /*0448*/ 	.word	0x000000ff
        /*044c*/ 	.word	0x00000000
        /*0450*/ 	.short	0x010a
        /*0452*/ 	.byte	0x05
	.zero		1


	//   ....[53]....
        /*0454*/ 	.word	0x000026b0
        /*0458*/ 	.word	0x00000000
        /*045c*/ 	.word	0x00000000
        /*0460*/ 	.short	0x010a
        /*0462*/ 	.byte	0xff
	.zero		1


	//   ....[54]....
        /*0464*/ 	.word	0x000027d0
        /*0468*/ 	.word	0x00000000
        /*046c*/ 	.word	0x00000100
        /*0470*/ 	.short	0x010a
        /*0472*/ 	.byte	0xff
	.zero		1


	//   ....[55]....
        /*0474*/ 	.word	0x00002830
        /*0478*/ 	.word	0x00000004
        /*047c*/ 	.word	0x00000000
        /*0480*/ 	.short	0x0101
        /*0482*/ 	.byte	0xff
	.zero		1


	//   ....[56]....
        /*0484*/ 	.word	0x00002850
        /*0488*/ 	.word	0x000000ff
        /*048c*/ 	.word	0x000000b0
        /*0490*/ 	.short	0x010a
        /*0492*/ 	.byte	0x05
	.zero		1


	//   ....[57]....
        /*0494*/ 	.word	0x00002970
        /*0498*/ 	.word	0x00000000
        /*049c*/ 	.word	0x000000a0
        /*04a0*/ 	.short	0x010a
        /*04a2*/ 	.byte	0xff
	.zero		1


	//   ....[58]....
        /*04a4*/ 	.word	0x00002a80
        /*04a8*/ 	.word	0x00000000
        /*04ac*/ 	.word	0x00000000
        /*04b0*/ 	.short	0x0101
        /*04b2*/ 	.byte	0xff
	.zero		1


	//   ....[59]....
        /*04b4*/ 	.word	0x00002b10
        /*04b8*/ 	.word	0x000000ff
        /*04bc*/ 	.word	0x000000b0
        /*04c0*/ 	.short	0x0106
        /*04c2*/ 	.byte	0x05
	.zero		1


	//   ....[60]....
        /*04c4*/ 	.word	0x00002b30
        /*04c8*/ 	.word	0x000000ff
        /*04cc*/ 	.word	0x000000b0
        /*04d0*/ 	.short	0x010a
        /*04d2*/ 	.byte	0x05
	.zero		1


	//   ....[61]....
        /*04d4*/ 	.word	0x00002bc0
        /*04d8*/ 	.word	0x000000ff
        /*04dc*/ 	.word	0x000000b0
        /*04e0*/ 	.short	0x0106
        /*04e2*/ 	.byte	0x04
	.zero		1


	//   ....[62]....
        /*04e4*/ 	.word	0x00002c00
        /*04e8*/ 	.word	0x00000000
        /*04ec*/ 	.word	0x000000b0
        /*04f0*/ 	.short	0x010a
        /*04f2*/ 	.byte	0xff
	.zero		1


	//   ....[63]....
        /*04f4*/ 	.word	0x00003140
        /*04f8*/ 	.word	0x00000000
        /*04fc*/ 	.word	0x000000a0
        /*0500*/ 	.short	0x010a
        /*0502*/ 	.byte	0xff
	.zero		1


	//   ....[64]....
        /*0504*/ 	.word	0x00003250
        /*0508*/ 	.word	0x00000003
        /*050c*/ 	.word	0x00000000
        /*0510*/ 	.short	0x0101
        /*0512*/ 	.byte	0xff
	.zero		1


	//   ....[65]....
        /*0514*/ 	.word	0x00003260
        /*0518*/ 	.word	0x000000ff
        /*051c*/ 	.word	0x00000000
        /*0520*/ 	.short	0x010a
        /*0522*/ 	.byte	0x05
	.zero		1


	//   ....[66]....
        /*0524*/ 	.word	0x00003280
        /*0528*/ 	.word	0x000000ff
        /*052c*/ 	.word	0x000000e0
        /*0530*/ 	.short	0x010a
        /*0532*/ 	.byte	0x0e
	.zero		1


	//   ....[67]....
        /*0534*/ 	.word	0x00003350
        /*0538*/ 	.word	0x000000ff
        /*053c*/ 	.word	0x00000000
        /*0540*/ 	.short	0x010a
        /*0542*/ 	.byte	0x07
	.zero		1


	//   ....[68]....
        /*0544*/ 	.word	0x00003480
        /*0548*/ 	.word	0x000000ff
        /*054c*/ 	.word	0x00000000
        /*0550*/ 	.short	0x010a
        /*0552*/ 	.byte	0x13
	.zero		1


	//   ....[69]....
        /*0554*/ 	.word	0x00003720
        /*0558*/ 	.word	0x000000ff
        /*055c*/ 	.word	0x00000000
        /*0560*/ 	.short	0x010a
        /*0562*/ 	.byte	0x05
	.zero		1


	//   ....[70]....
        /*0564*/ 	.word	0x000037b0
        /*0568*/ 	.word	0x000000ff
        /*056c*/ 	.word	0x00000000
        /*0570*/ 	.short	0x010a
        /*0572*/ 	.byte	0x05
	.zero		1


	//   ....[71]....
        /*0574*/ 	.word	0x00003840
        /*0578*/ 	.word	0x000000ff
        /*057c*/ 	.word	0x00000000
        /*0580*/ 	.short	0x010a
        /*0582*/ 	.byte	0x05
	.zero		1


	//   ....[72]....
        /*0584*/ 	.word	0x000038d0
        /*0588*/ 	.word	0x000000ff
        /*058c*/ 	.word	0x00000000
        /*0590*/ 	.short	0x010a
        /*0592*/ 	.byte	0x06
	.zero		1


	//   ....[73]....
        /*0594*/ 	.word	0x00003d10
        /*0598*/ 	.word	0x00000000
        /*059c*/ 	.word	0x000000a0
        /*05a0*/ 	.short	0x010a
        /*05a2*/ 	.byte	0xff
	.zero		1


	//   ....[74]....
        /*05a4*/ 	.word	0x00003df0
        /*05a8*/ 	.word	0x00000000
        /*05ac*/ 	.word	0x00000000
        /*05b0*/ 	.short	0x0101
        /*05b2*/ 	.byte	0xff
	.zero		1


	//   ....[75]....
        /*05b4*/ 	.word	0x00004110
        /*05b8*/ 	.word	0x000000ff
        /*05bc*/ 	.word	0x00000098
        /*05c0*/ 	.short	0x010a
        /*05c2*/ 	.byte	0x04
	.zero		1


	//   ....[76]....
        /*05c4*/ 	.word	0x000042f0
        /*05c8*/ 	.word	0x000000ff
        /*05cc*/ 	.word	0x00000080
        /*05d0*/ 	.short	0x010a
        /*05d2*/ 	.byte	0x0d
	.zero		1


	//   ....[77]....
        /*05d4*/ 	.word	0x00004740
        /*05d8*/ 	.word	0x000000ff
        /*05dc*/ 	.word	0x00000070
        /*05e0*/ 	.short	0x010b
        /*05e2*/ 	.byte	0x0d
	.zero		1


	//   ....[78]....
        /*05e4*/ 	.word	0x000047a0
        /*05e8*/ 	.word	0x000000ff
        /*05ec*/ 	.word	0x00000000
        /*05f0*/ 	.short	0x0101
        /*05f2*/ 	.byte	0x15
	.zero		1


	//   ....[79]....
        /*05f4*/ 	.word	0x00004850
        /*05f8*/ 	.word	0x000000ff
        /*05fc*/ 	.word	0x00000000
        /*0600*/ 	.short	0x010a
        /*0602*/ 	.byte	0x04
	.zero		1


	//   ....[80]....
        /*0604*/ 	.word	0x000048f0
        /*0608*/ 	.word	0x00000000
        /*060c*/ 	.word	0x00000000
        /*0610*/ 	.short	0x010a
        /*0612*/ 	.byte	0xff
	.zero		1


	//   ....[81]....
        /*0614*/ 	.word	0x00004be0
        /*0618*/ 	.word	0x00000000
        /*061c*/ 	.word	0x000000a0
        /*0620*/ 	.short	0x010a
        /*0622*/ 	.byte	0xff
	.zero		1


	//   ....[82]....
        /*0624*/ 	.word	0x00004cf0
        /*0628*/ 	.word	0x00000000
        /*062c*/ 	.word	0x00000000
        /*0630*/ 	.short	0x0101
        /*0632*/ 	.byte	0xff
	.zero		1


	//   ....[83]....
        /*0634*/ 	.word	0x000056f0
        /*0638*/ 	.word	0x00000000
        /*063c*/ 	.word	0x00000070
        /*0640*/ 	.short	0x010a
        /*0642*/ 	.byte	0xff
	.zero		1


	//   ....[84]....
        /*0644*/ 	.word	0x00005760
        /*0648*/ 	.word	0x00000010
        /*064c*/ 	.word	0x000000c0
        /*0650*/ 	.short	0x010a
        /*0652*/ 	.byte	0xff
	.zero		1


	//   ....[85]....
        /*0654*/ 	.word	0x00005860
        /*0658*/ 	.word	0x00000000
        /*065c*/ 	.word	0x00000070
        /*0660*/ 	.short	0x010a
        /*0662*/ 	.byte	0xff
	.zero		1


	//   ....[86]....
        /*0664*/ 	.word	0x00005ba0
        /*0668*/ 	.word	0x00000010
        /*066c*/ 	.word	0x000000c0
        /*0670*/ 	.short	0x010a
        /*0672*/ 	.byte	0xff
	.zero		1


	//   ....[87]....
        /*0674*/ 	.word	0x00006530
        /*0678*/ 	.word	0x000000ff
        /*067c*/ 	.word	0x00000000
        /*0680*/ 	.short	0x0101
        /*0682*/ 	.byte	0x05
	.zero		1


	//   ....[88]....
        /*0684*/ 	.word	0x00007990
        /*0688*/ 	.word	0x00000000
        /*068c*/ 	.word	0x00000000
        /*0690*/ 	.short	0x0101
        /*0692*/ 	.byte	0xff
	.zero		1


	//   ....[89]....
        /*0694*/ 	.word	0x00007c30
        /*0698*/ 	.word	0x00000003
        /*069c*/ 	.word	0x00000110
        /*06a0*/ 	.short	0x010a
        /*06a2*/ 	.byte	0xff
	.zero		1


	//   ....[90]....
        /*06a4*/ 	.word	0x00007c90
        /*06a8*/ 	.word	0x00000002
        /*06ac*/ 	.word	0x00000038
        /*06b0*/ 	.short	0x010a
        /*06b2*/ 	.byte	0xff
	.zero		1


	//   ....[91]....
        /*06b4*/ 	.word	0x00007cf0
        /*06b8*/ 	.word	0x00000002
        /*06bc*/ 	.word	0x00000038
        /*06c0*/ 	.short	0x010a
        /*06c2*/ 	.byte	0xff
	.zero		1


	//   ....[92]....
        /*06c4*/ 	.word	0x00007d40
        /*06c8*/ 	.word	0x00000002
        /*06cc*/ 	.word	0x000000a0
        /*06d0*/ 	.short	0x010a
        /*06d2*/ 	.byte	0xff
	.zero		1


	//   ....[93]....
        /*06d4*/ 	.word	0x00007da0
        /*06d8*/ 	.word	0x00000000
        /*06dc*/ 	.word	0x00000000
        /*06e0*/ 	.short	0x010a
        /*06e2*/ 	.byte	0xff
	.zero		1


	//   ....[94]....
        /*06e4*/ 	.word	0x00007e00
        /*06e8*/ 	.word	0x00000000
        /*06ec*/ 	.word	0x00000000
        /*06f0*/ 	.short	0x010a
        /*06f2*/ 	.byte	0xff
	.zero		1


	//   ....[95]....
        /*06f4*/ 	.word	0x00007e60
        /*06f8*/ 	.word	0x00000000
        /*06fc*/ 	.word	0x00000000
        /*0700*/ 	.short	0x010a
        /*0702*/ 	.byte	0xff
	.zero		1


	//   ....[96]....
        /*0704*/ 	.word	0x00007ec0
        /*0708*/ 	.word	0x00000000
        /*070c*/ 	.word	0x00000000
        /*0710*/ 	.short	0x010a
        /*0712*/ 	.byte	0xff
	.zero		1


	//   ....[97]....
        /*0714*/ 	.word	0x00007f20
        /*0718*/ 	.word	0x00000000
        /*071c*/ 	.word	0x00000000
        /*0720*/ 	.short	0x010a
        /*0722*/ 	.byte	0xff
	.zero		1


	//   ....[98]....
        /*0724*/ 	.word	0x00007f80
        /*0728*/ 	.word	0x00000000
        /*072c*/ 	.word	0x00000000
        /*0730*/ 	.short	0x010a
        /*0732*/ 	.byte	0xff
	.zero		1


	//   ....[99]....
        /*0734*/ 	.word	0x00007fd0
        /*0738*/ 	.word	0x00000000
        /*073c*/ 	.word	0x00000100
        /*0740*/ 	.short	0x010a
        /*0742*/ 	.byte	0xff
	.zero		1


	//   ....[100]....
        /*0744*/ 	.word	0x00008030
        /*0748*/ 	.word	0x00000000
        /*074c*/ 	.word	0x000000b0
        /*0750*/ 	.short	0x010a
        /*0752*/ 	.byte	0xff
	.zero		1


	//   ....[101]....
        /*0754*/ 	.word	0x00008080
        /*0758*/ 	.word	0x00000000
        /*075c*/ 	.word	0x000000a0
        /*0760*/ 	.short	0x010a
        /*0762*/ 	.byte	0xff
	.zero		1


	//   ....[102]....
        /*0764*/ 	.word	0x000080e0
        /*0768*/ 	.word	0x00000000
        /*076c*/ 	.word	0x000000b0
        /*0770*/ 	.short	0x010a
        /*0772*/ 	.byte	0xff
	.zero		1


	//   ....[103]....
        /*0774*/ 	.word	0x00008130
        /*0778*/ 	.word	0x00000000
        /*077c*/ 	.word	0x000000a0
        /*0780*/ 	.short	0x010a
        /*0782*/ 	.byte	0xff
	.zero		1


	//   ....[104]....
        /*0784*/ 	.word	0x00008190
        /*0788*/ 	.word	0x00000003
        /*078c*/ 	.word	0x000000e0
        /*0790*/ 	.short	0x010a
        /*0792*/ 	.byte	0xff
	.zero		1


	//   ....[105]....
        /*0794*/ 	.word	0x000081f0
        /*0798*/ 	.word	0x00000000
        /*079c*/ 	.word	0x00000000
        /*07a0*/ 	.short	0x010a
        /*07a2*/ 	.byte	0xff
	.zero		1


	//   ....[106]....
        /*07a4*/ 	.word	0x00008250
        /*07a8*/ 	.word	0x00000000
        /*07ac*/ 	.word	0x00000000
        /*07b0*/ 	.short	0x010a
        /*07b2*/ 	.byte	0xff
	.zero		1


	//   ....[107]....
        /*07b4*/ 	.word	0x000082b0
        /*07b8*/ 	.word	0x00000000
        /*07bc*/ 	.word	0x00000000
        /*07c0*/ 	.short	0x010a
        /*07c2*/ 	.byte	0xff
	.zero		1


	//   ....[108]....
        /*07c4*/ 	.word	0x00008310
        /*07c8*/ 	.word	0x00000000
        /*07cc*/ 	.word	0x00000000
        /*07d0*/ 	.short	0x010a
        /*07d2*/ 	.byte	0xff
	.zero		1


	//   ....[109]....
        /*07d4*/ 	.word	0x00008370
        /*07d8*/ 	.word	0x00000000
        /*07dc*/ 	.word	0x00000000
        /*07e0*/ 	.short	0x010a
        /*07e2*/ 	.byte	0xff
	.zero		1


	//   ....[110]....
        /*07e4*/ 	.word	0x000083c0
        /*07e8*/ 	.word	0x00000000
        /*07ec*/ 	.word	0x000000a0
        /*07f0*/ 	.short	0x010a
        /*07f2*/ 	.byte	0xff
	.zero		1


	//   ....[111]....
        /*07f4*/ 	.word	0x00008420
        /*07f8*/ 	.word	0x00000000
        /*07fc*/ 	.word	0x00000098
        /*0800*/ 	.short	0x010a
        /*0802*/ 	.byte	0xff
	.zero		1


	//   ....[112]....
        /*0804*/ 	.word	0x00008480
        /*0808*/ 	.word	0x00000003
        /*080c*/ 	.word	0x00000080
        /*0810*/ 	.short	0x010a
        /*0812*/ 	.byte	0xff
	.zero		1


	//   ....[113]....
        /*0814*/ 	.word	0x000084e0
        /*0818*/ 	.word	0x00000000
        /*081c*/ 	.word	0x00000000
        /*0820*/ 	.short	0x010a
        /*0822*/ 	.byte	0xff
	.zero		1


	//   ....[114]....
        /*0824*/ 	.word	0x00008530
        /*0828*/ 	.word	0x00000000
        /*082c*/ 	.word	0x000000a0
        /*0830*/ 	.short	0x010a
        /*0832*/ 	.byte	0xff
	.zero		1


	//   ....[115]....
        /*0834*/ 	.word	0x00008580
        /*0838*/ 	.word	0x00000000
        /*083c*/ 	.word	0x00000070
        /*0840*/ 	.short	0x010a
        /*0842*/ 	.byte	0xff
	.zero		1


	//   ....[116]....
        /*0844*/ 	.word	0x000085d0
        /*0848*/ 	.word	0x00000010
        /*084c*/ 	.word	0x000000c0
        /*0850*/ 	.short	0x010a
        /*0852*/ 	.byte	0xff
	.zero		1


	//----- nvinfo : EIATTR_NUM_MBARRIERS
	.align		4
.L_47:
        /*0854*/ 	.byte	0x03, 0x38
        /*0856*/ 	.short	0x0024


	//----- nvinfo : EIATTR_EXIT_INSTR_OFFSETS
	.align		4
        /*0858*/ 	.byte	0x04, 0x1c
        /*085a*/ 	.short	(.L_49 - .L_48)


	//   ....[0]....
.L_48:
        /*085c*/ 	.word	0x000026e0


	//   ....[1]....
        /*0860*/ 	.word	0x00002bd0


	//   ....[2]....
        /*0864*/ 	.word	0x00002c30


	//   ....[3]....
        /*0868*/ 	.word	0x00003b30


	//   ....[4]....
        /*086c*/ 	.word	0x00004920


	//   ....[5]....
        /*0870*/ 	.word	0x00004960


	//   ....[6]....
        /*0874*/ 	.word	0x00007b40


	//   ....[7]....
        /*0878*/ 	.word	0x00007bc0


	//   ....[8]....
        /*087c*/ 	.word	0x00007bf0


	//   ....[9]....
        /*0880*/ 	.word	0x00007c20


	//----- nvinfo : EIATTR_MAX_THREADS
	.align		4
.L_49:
        /*0884*/ 	.byte	0x04, 0x05
        /*0886*/ 	.short	(.L_51 - .L_50)
.L_50:
        /*0888*/ 	.word	0x00000100
        /*088c*/ 	.word	0x00000001
        /*0890*/ 	.word	0x00000001


	//----- nvinfo : EIATTR_CRS_STACK_SIZE
	.align		4
.L_51:
        /*0894*/ 	.byte	0x04, 0x1e
        /*0896*/ 	.short	(.L_53 - .L_52)
.L_52:
        /*0898*/ 	.word	0x00000000


	//----- nvinfo : EIATTR_CBANK_PARAM_SIZE
	.align		4
.L_53:
        /*089c*/ 	.byte	0x03, 0x19
        /*089e*/ 	.short	0x0800


	//----- nvinfo : EIATTR_PARAM_CBANK
	.align		4
        /*08a0*/ 	.byte	0x04, 0x0a
        /*08a2*/ 	.short	(.L_55 - .L_54)
	.align		4
.L_54:
        /*08a4*/ 	.word	index@(.nv.constant0._ZN7cutlass13device_kernelINS_4gemm6kernel13GemmUniversalIN4cute5tupleIJiiiiEEENS1_10collective13CollectiveMmaINS1_35MainloopSm100TmaUmmaWarpSpecializedILi7ELi2ELi4ENS5_IJNS4_1CILi1EEESB_SB_EEEEENS5_IJNSA_ILi128EEENSA_ILi80EEENSA_ILi64EEEEEENS_6half_tENS5_IJlSB_lEEESI_SJ_NS4_8TiledMMAINS4_8MMA_AtomIJNS4_20SM100_MMA_F16BF16_SSISI_SI_fLi128ELi80ELNS4_4UMMA5MajorE0ELSO_0ELNSN_7ScaleInE0ELSP_0EEEEEENS4_6LayoutISC_NS5_IJNSA_ILi0EEEST_ST_EEEEENS5_IJNS4_10UnderscoreESW_SW_EEEEENS4_13SM90_TMA_LOADENS4_14ComposedLayoutINS4_7SwizzleILi3ELi4ELi3EEENS4_18smem_ptr_flag_bitsILi16EEENSS_INS5_IJNSA_ILi8EEESG_EEENS5_IJSG_SB_EEEEEEEvNS4_8identityESZ_S19_vS1A_EENS_8epilogue10collective18CollectiveEpilogueINS1C_23Sm100TmaWarpSpecializedILi2ELi1ELi80ELb1ELb0EEEJSH_NS5_IJNSS_ISE_SB_EENSS_ISF_SB_EEEEESI_SJ_SI_SJ_NS1C_6fusion15FusionCallbacksIS1G_NS1K_17LinearCombinationISI_fSI_fLNS_15FloatRoundStyleE2EEESH_S1J_JEEENS4_5SM1004TMEM4LOAD26SM100_TMEM_LOAD_32dp32b16xESZ_NS10_INS11_ILi1ELi4ELi3EEES14_NSS_INS5_IJS15_NSA_ILi16EEEEEENS5_IJS1V_SB_EEEEEEENS4_39AutoVectorizingCopyWithAssumedAlignmentILi128EEENS4_14SM90_TMA_STOREES1Z_S21_S21_EEEvvEEEEvNT_6ParamsE)
        /*08a8*/ 	.short	0x0380
        /*08aa*/ 	.short	0x0800


	//----- nvinfo : EIATTR_SW_WAR
	.align		4
.L_55:
        /*08ac*/ 	.byte	0x04, 0x36
        /*08ae*/ 	.short	(.L_57 - .L_56)
.L_56:
        /*08b0*/ 	.word	0x00000008
.L_57:


//--------------------- .nv.callgraph             --------------------------
	.section	.nv.callgraph,"",@"SHT_CUDA_CALLGRAPH"
	.align	4
	.sectionentsize	8
	.align		4
        /*0000*/ 	.word	0x00000000
	.align		4
        /*0004*/ 	.word	0xffffffff
	.align		4
        /*0008*/ 	.word	index@(_ZN7cutlass13device_kernelINS_4gemm6kernel13GemmUniversalIN4cute5tupleIJiiiiEEENS1_10collective13CollectiveMmaINS1_35MainloopSm100TmaUmmaWarpSpecializedILi7ELi2ELi4ENS5_IJNS4_1CILi1EEESB_SB_EEEEENS5_IJNSA_ILi128EEENSA_ILi80EEENSA_ILi64EEEEEENS_6half_tENS5_IJlSB_lEEESI_SJ_NS4_8TiledMMAINS4_8MMA_AtomIJNS4_20SM100_MMA_F16BF16_SSISI_SI_fLi128ELi80ELNS4_4UMMA5MajorE0ELSO_0ELNSN_7ScaleInE0ELSP_0EEEEEENS4_6LayoutISC_NS5_IJNSA_ILi0EEEST_ST_EEEEENS5_IJNS4_10UnderscoreESW_SW_EEEEENS4_13SM90_TMA_LOADENS4_14ComposedLayoutINS4_7SwizzleILi3ELi4ELi3EEENS4_18smem_ptr_flag_bitsILi16EEENSS_INS5_IJNSA_ILi8EEESG_EEENS5_IJSG_SB_EEEEEEEvNS4_8identityESZ_S19_vS1A_EENS_8epilogue10collective18CollectiveEpilogueINS1C_23Sm100TmaWarpSpecializedILi2ELi1ELi80ELb1ELb0EEEJSH_NS5_IJNSS_ISE_SB_EENSS_ISF_SB_EEEEESI_SJ_SI_SJ_NS1C_6fusion15FusionCallbacksIS1G_NS1K_17LinearCombinationISI_fSI_fLNS_15FloatRoundStyleE2EEESH_S1J_JEEENS4_5SM1004TMEM4LOAD26SM100_TMEM_LOAD_32dp32b16xESZ_NS10_INS11_ILi1ELi4ELi3EEES14_NSS_INS5_IJS15_NSA_ILi16EEEEEENS5_IJS1V_SB_EEEEEEENS4_39AutoVectorizingCopyWithAssumedAlignmentILi128EEENS4_14SM90_TMA_STOREES1Z_S21_S21_EEEvvEEEEvNT_6ParamsE)
	.align		4
        /*000c*/ 	.word	index@(__assertfail)
	.align		4
        /*0010*/ 	.word	0x00000000
	.align		4
        /*0014*/ 	.word	0xfffffffe
	.align		4
        /*0018*/ 	.word	0x00000000
	.align		4
        /*001c*/ 	.word	0xfffffffd
	.align		4
        /*0020*/ 	.word	0x00000000
	.align		4
        /*0024*/ 	.word	0xfffffffc


//--------------------- .nv.constant4             --------------------------
	.section	.nv.constant4,"a",@progbits
	.align	8
	.align		8
.nv.constant4:
        /*0000*/ 	.dword	__assertfail
	.align		8
        /*0008*/ 	.dword	__unnamed_1
	.align		8
        /*0010*/ 	.dword	__unnamed_2
	.align		8
        /*0018*/ 	.dword	_ZN39_INTERNAL_470db37c_4_k_cu_71d7362d_62284cuda3std3__45__cpo5beginE
	.align		8
        /*0020*/ 	.dword	_ZN39_INTERNAL_470db37c_4_k_cu_71d7362d_62284cuda3std3__45__cpo3endE
	.align		8
        /*0028*/ 	.dword	_ZN39_INTERNAL_470db37c_4_k_cu_71d7362d_62284cuda3std3__45__cpo6cbeginE
	.align		8
        /*0030*/ 	.dword	_ZN39_INTERNAL_470db37c_4_k_cu_71d7362d_62284cuda3std3__45__cpo4cendE
	.align		8
        /*0038*/ 	.dword	_ZN39_INTERNAL_470db37c_4_k_cu_71d7362d_62284cuda3std3__441_GLOBAL__N__470db37c_4_k_cu_71d7362d_62286ignoreE
	.align		8
        /*0040*/ 	.dword	_ZN39_INTERNAL_470db37c_4_k_cu_71d7362d_62284cuda3std3__419piecewise_constructE
	.align		8
        /*0048*/ 	.dword	_ZN39_INTERNAL_470db37c_4_k_cu_71d7362d_62284cuda3std3__48in_placeE
	.align		8
        /*0050*/ 	.dword	_ZN39_INTERNAL_470db37c_4_k_cu_71d7362d_62284cuda3std6ranges3__45__cpo4swapE
	.align		8
        /*0058*/ 	.dword	_ZN39_INTERNAL_470db37c_4_k_cu_71d7362d_62284cuda3std6ranges3__45__cpo9iter_moveE
	.align		8
        /*0060*/ 	.dword	_ZN39_INTERNAL_470db37c_4_k_cu_71d7362d_62284cute7productE
	.align		8
        /*0068*/ 	.dword	_ZN39_INTERNAL_470db37c_4_k_cu_71d7362d_62284cute1_E
	.align		8
        /*0070*/ 	.dword	$str$25
	.align		8
        /*0078*/ 	.dword	$str$26
	.align		8
        /*0080*/ 	.dword	$str$27
	.align		8
        /*0088*/ 	.dword	$str$28


//--------------------- .text._ZN7cutlass13device_kernelINS_4gemm6kernel13GemmUniversalIN4cute5tupleIJiiiiEEENS1_10collective13CollectiveMmaINS1_35MainloopSm100TmaUmmaWarpSpecializedILi7ELi2ELi4ENS5_IJNS4_1CILi1EEESB_SB_EEEEENS5_IJNSA_ILi128EEENSA_ILi80EEENSA_ILi64EEEEEENS_6half_tENS5_IJlSB_lEEESI_SJ_NS4_8TiledMMAINS4_8MMA_AtomIJNS4_20SM100_MMA_F16BF16_SSISI_SI_fLi128ELi80ELNS4_4UMMA5MajorE0ELSO_0ELNSN_7ScaleInE0ELSP_0EEEEEENS4_6LayoutISC_NS5_IJNSA_ILi0EEEST_ST_EEEEENS5_IJNS4_10UnderscoreESW_SW_EEEEENS4_13SM90_TMA_LOADENS4_14ComposedLayoutINS4_7SwizzleILi3ELi4ELi3EEENS4_18smem_ptr_flag_bitsILi16EEENSS_INS5_IJNSA_ILi8EEESG_EEENS5_IJSG_SB_EEEEEEEvNS4_8identityESZ_S19_vS1A_EENS_8epilogue10collective18CollectiveEpilogueINS1C_23Sm100TmaWarpSpecializedILi2ELi1ELi80ELb1ELb0EEEJSH_NS5_IJNSS_ISE_SB_EENSS_ISF_SB_EEEEESI_SJ_SI_SJ_NS1C_6fusion15FusionCallbacksIS1G_NS1K_17LinearCombinationISI_fSI_fLNS_15FloatRoundStyleE2EEESH_S1J_JEEENS4_5SM1004TMEM4LOAD26SM100_TMEM_LOAD_32dp32b16xESZ_NS10_INS11_ILi1ELi4ELi3EEES14_NSS_INS5_IJS15_NSA_ILi16EEEEEENS5_IJS1V_SB_EEEEEEENS4_39AutoVectorizingCopyWithAssumedAlignmentILi128EEENS4_14SM90_TMA_STOREES1Z_S21_S21_EEEvvEEEEvNT_6ParamsE --------------------------
	.section	.text._ZN7cutlass13device_kernelINS_4gemm6kernel13GemmUniversalIN4cute5tupleIJiiiiEEENS1_10collective13CollectiveMmaINS1_35MainloopSm100TmaUmmaWarpSpecializedILi7ELi2ELi4ENS5_IJNS4_1CILi1EEESB_SB_EEEEENS5_IJNSA_ILi128EEENSA_ILi80EEENSA_ILi64EEEEEENS_6half_tENS5_IJlSB_lEEESI_SJ_NS4_8TiledMMAINS4_8MMA_AtomIJNS4_20SM100_MMA_F16BF16_SSISI_SI_fLi128ELi80ELNS4_4UMMA5MajorE0ELSO_0ELNSN_7ScaleInE0ELSP_0EEEEEENS4_6LayoutISC_NS5_IJNSA_ILi0EEEST_ST_EEEEENS5_IJNS4_10UnderscoreESW_SW_EEEEENS4_13SM90_TMA_LOADENS4_14ComposedLayoutINS4_7SwizzleILi3ELi4ELi3EEENS4_18smem_ptr_flag_bitsILi16EEENSS_INS5_IJNSA_ILi8EEESG_EEENS5_IJSG_SB_EEEEEEEvNS4_8identityESZ_S19_vS1A_EENS_8epilogue10collective18CollectiveEpilogueINS1C_23Sm100TmaWarpSpecializedILi2ELi1ELi80ELb1ELb0EEEJSH_NS5_IJNSS_ISE_SB_EENSS_ISF_SB_EEEEESI_SJ_SI_SJ_NS1C_6fusion15FusionCallbacksIS1G_NS1K_17LinearCombinationISI_fSI_fLNS_15FloatRoundStyleE2EEESH_S1J_JEEENS4_5SM1004TMEM4LOAD26SM100_TMEM_LOAD_32dp32b16xESZ_NS10_INS11_ILi1ELi4ELi3EEES14_NSS_INS5_IJS15_NSA_ILi16EEEEEENS5_IJS1V_SB_EEEEEEENS4_39AutoVectorizingCopyWithAssumedAlignmentILi128EEENS4_14SM90_TMA_STOREES1Z_S21_S21_EEEvvEEEEvNT_6ParamsE,"ax",@progbits
	.align	128
.text._ZN7cutlass13device_kernelINS_4gemm6kernel13GemmUniversalIN4cute5tupleIJiiiiEEENS1_10collective13CollectiveMmaINS1_35MainloopSm100TmaUmmaWarpSpecializedILi7ELi2ELi4ENS5_IJNS4_1CILi1EEESB_SB_EEEEENS5_IJNSA_ILi128EEENSA_ILi80EEENSA_ILi64EEEEEENS_6half_tENS5_IJlSB_lEEESI_SJ_NS4_8TiledMMAINS4_8MMA_AtomIJNS4_20SM100_MMA_F16BF16_SSISI_SI_fLi128ELi80ELNS4_4UMMA5MajorE0ELSO_0ELNSN_7ScaleInE0ELSP_0EEEEEENS4_6LayoutISC_NS5_IJNSA_ILi0EEEST_ST_EEEEENS5_IJNS4_10UnderscoreESW_SW_EEEEENS4_13SM90_TMA_LOADENS4_14ComposedLayoutINS4_7SwizzleILi3ELi4ELi3EEENS4_18smem_ptr_flag_bitsILi16EEENSS_INS5_IJNSA_ILi8EEESG_EEENS5_IJSG_SB_EEEEEEEvNS4_8identityESZ_S19_vS1A_EENS_8epilogue10collective18CollectiveEpilogueINS1C_23Sm100TmaWarpSpecializedILi2ELi1ELi80ELb1ELb0EEEJSH_NS5_IJNSS_ISE_SB_EENSS_ISF_SB_EEEEESI_SJ_SI_SJ_NS1C_6fusion15FusionCallbacksIS1G_NS1K_17LinearCombinationISI_fSI_fLNS_15FloatRoundStyleE2EEESH_S1J_JEEENS4_5SM1004TMEM4LOAD26SM100_TMEM_LOAD_32dp32b16xESZ_NS10_INS11_ILi1ELi4ELi3EEES14_NSS_INS5_IJS15_NSA_ILi16EEEEEENS5_IJS1V_SB_EEEEEEENS4_39AutoVectorizingCopyWithAssumedAlignmentILi128EEENS4_14SM90_TMA_STOREES1Z_S21_S21_EEEvvEEEEvNT_6ParamsE:
        .type           _ZN7cutlass13device_kernelINS_4gemm6kernel13GemmUniversalIN4cute5tupleIJiiiiEEENS1_10collective13CollectiveMmaINS1_35MainloopSm100TmaUmmaWarpSpecializedILi7ELi2ELi4ENS5_IJNS4_1CILi1EEESB_SB_EEEEENS5_IJNSA_ILi128EEENSA_ILi80EEENSA_ILi64EEEEEENS_6half_tENS5_IJlSB_lEEESI_SJ_NS4_8TiledMMAINS4_8MMA_AtomIJNS4_20SM100_MMA_F16BF16_SSISI_SI_fLi128ELi80ELNS4_4UMMA5MajorE0ELSO_0ELNSN_7ScaleInE0ELSP_0EEEEEENS4_6LayoutISC_NS5_IJNSA_ILi0EEEST_ST_EEEEENS5_IJNS4_10UnderscoreESW_SW_EEEEENS4_13SM90_TMA_LOADENS4_14ComposedLayoutINS4_7SwizzleILi3ELi4ELi3EEENS4_18smem_ptr_flag_bitsILi16EEENSS_INS5_IJNSA_ILi8EEESG_EEENS5_IJSG_SB_EEEEEEEvNS4_8identityESZ_S19_vS1A_EENS_8epilogue10collective18CollectiveEpilogueINS1C_23Sm100TmaWarpSpecializedILi2ELi1ELi80ELb1ELb0EEEJSH_NS5_IJNSS_ISE_SB_EENSS_ISF_SB_EEEEESI_SJ_SI_SJ_NS1C_6fusion15FusionCallbacksIS1G_NS1K_17LinearCombinationISI_fSI_fLNS_15FloatRoundStyleE2EEESH_S1J_JEEENS4_5SM1004TMEM4LOAD26SM100_TMEM_LOAD_32dp32b16xESZ_NS10_INS11_ILi1ELi4ELi3EEES14_NSS_INS5_IJS15_NSA_ILi16EEEEEENS5_IJS1V_SB_EEEEEEENS4_39AutoVectorizingCopyWithAssumedAlignmentILi128EEENS4_14SM90_TMA_STOREES1Z_S21_S21_EEEvvEEEEvNT_6ParamsE,@function
        .size           _ZN7cutlass13device_kernelINS_4gemm6kernel13GemmUniversalIN4cute5tupleIJiiiiEEENS1_10collective13CollectiveMmaINS1_35MainloopSm100TmaUmmaWarpSpecializedILi7ELi2ELi4ENS5_IJNS4_1CILi1EEESB_SB_EEEEENS5_IJNSA_ILi128EEENSA_ILi80EEENSA_ILi64EEEEEENS_6half_tENS5_IJlSB_lEEESI_SJ_NS4_8TiledMMAINS4_8MMA_AtomIJNS4_20SM100_MMA_F16BF16_SSISI_SI_fLi128ELi80ELNS4_4UMMA5MajorE0ELSO_0ELNSN_7ScaleInE0ELSP_0EEEEEENS4_6LayoutISC_NS5_IJNSA_ILi0EEEST_ST_EEEEENS5_IJNS4_10UnderscoreESW_SW_EEEEENS4_13SM90_TMA_LOADENS4_14ComposedLayoutINS4_7SwizzleILi3ELi4ELi3EEENS4_18smem_ptr_flag_bitsILi16EEENSS_INS5_IJNSA_ILi8EEESG_EEENS5_IJSG_SB_EEEEEEEvNS4_8identityESZ_S19_vS1A_EENS_8epilogue10collective18CollectiveEpilogueINS1C_23Sm100TmaWarpSpecializedILi2ELi1ELi80ELb1ELb0EEEJSH_NS5_IJNSS_ISE_SB_EENSS_ISF_SB_EEEEESI_SJ_SI_SJ_NS1C_6fusion15FusionCallbacksIS1G_NS1K_17LinearCombinationISI_fSI_fLNS_15FloatRoundStyleE2EEESH_S1J_JEEENS4_5SM1004TMEM4LOAD26SM100_TMEM_LOAD_32dp32b16xESZ_NS10_INS11_ILi1ELi4ELi3EEES14_NSS_INS5_IJS15_NSA_ILi16EEEEEENS5_IJS1V_SB_EEEEEEENS4_39AutoVectorizingCopyWithAssumedAlignmentILi128EEENS4_14SM90_TMA_STOREES1Z_S21_S21_EEEvvEEEEvNT_6ParamsE,(.L_x_150 - _ZN7cutlass13device_kernelINS_4gemm6kernel13GemmUniversalIN4cute5tupleIJiiiiEEENS1_10collective13CollectiveMmaINS1_35MainloopSm100TmaUmmaWarpSpecializedILi7ELi2ELi4ENS5_IJNS4_1CILi1EEESB_SB_EEEEENS5_IJNSA_ILi128EEENSA_ILi80EEENSA_ILi64EEEEEENS_6half_tENS5_IJlSB_lEEESI_SJ_NS4_8TiledMMAINS4_8MMA_AtomIJNS4_20SM100_MMA_F16BF16_SSISI_SI_fLi128ELi80ELNS4_4UMMA5MajorE0ELSO_0ELNSN_7ScaleInE0ELSP_0EEEEEENS4_6LayoutISC_NS5_IJNSA_ILi0EEEST_ST_EEEEENS5_IJNS4_10UnderscoreESW_SW_EEEEENS4_13SM90_TMA_LOADENS4_14ComposedLayoutINS4_7SwizzleILi3ELi4ELi3EEENS4_18smem_ptr_flag_bitsILi16EEENSS_INS5_IJNSA_ILi8EEESG_EEENS5_IJSG_SB_EEEEEEEvNS4_8identityESZ_S19_vS1A_EENS_8epilogue10collective18CollectiveEpilogueINS1C_23Sm100TmaWarpSpecializedILi2ELi1ELi80ELb1ELb0EEEJSH_NS5_IJNSS_ISE_SB_EENSS_ISF_SB_EEEEESI_SJ_SI_SJ_NS1C_6fusion15FusionCallbacksIS1G_NS1K_17LinearCombinationISI_fSI_fLNS_15FloatRoundStyleE2EEESH_S1J_JEEENS4_5SM1004TMEM4LOAD26SM100_TMEM_LOAD_32dp32b16xESZ_NS10_INS11_ILi1ELi4ELi3EEES14_NSS_INS5_IJS15_NSA_ILi16EEEEEENS5_IJS1V_SB_EEEEEEENS4_39AutoVectorizingCopyWithAssumedAlignmentILi128EEENS4_14SM90_TMA_STOREES1Z_S21_S21_EEEvvEEEEvNT_6ParamsE)
        .other          _ZN7cutlass13device_kernelINS_4gemm6kernel13GemmUniversalIN4cute5tupleIJiiiiEEENS1_10collective13CollectiveMmaINS1_35MainloopSm100TmaUmmaWarpSpecializedILi7ELi2ELi4ENS5_IJNS4_1CILi1EEESB_SB_EEEEENS5_IJNSA_ILi128EEENSA_ILi80EEENSA_ILi64EEEEEENS_6half_tENS5_IJlSB_lEEESI_SJ_NS4_8TiledMMAINS4_8MMA_AtomIJNS4_20SM100_MMA_F16BF16_SSISI_SI_fLi128ELi80ELNS4_4UMMA5MajorE0ELSO_0ELNSN_7ScaleInE0ELSP_0EEEEEENS4_6LayoutISC_NS5_IJNSA_ILi0EEEST_ST_EEEEENS5_IJNS4_10UnderscoreESW_SW_EEEEENS4_13SM90_TMA_LOADENS4_14ComposedLayoutINS4_7SwizzleILi3ELi4ELi3EEENS4_18smem_ptr_flag_bitsILi16EEENSS_INS5_IJNSA_ILi8EEESG_EEENS5_IJSG_SB_EEEEEEEvNS4_8identityESZ_S19_vS1A_EENS_8epilogue10collective18CollectiveEpilogueINS1C_23Sm100TmaWarpSpecializedILi2ELi1ELi80ELb1ELb0EEEJSH_NS5_IJNSS_ISE_SB_EENSS_ISF_SB_EEEEESI_SJ_SI_SJ_NS1C_6fusion15FusionCallbacksIS1G_NS1K_17LinearCombinationISI_fSI_fLNS_15FloatRoundStyleE2EEESH_S1J_JEEENS4_5SM1004TMEM4LOAD26SM100_TMEM_LOAD_32dp32b16xESZ_NS10_INS11_ILi1ELi4ELi3EEES14_NSS_INS5_IJS15_NSA_ILi16EEEEEENS5_IJS1V_SB_EEEEEEENS4_39AutoVectorizingCopyWithAssumedAlignmentILi128EEENS4_14SM90_TMA_STOREES1Z_S21_S21_EEEvvEEEEvNT_6ParamsE,@"STO_CUDA_ENTRY STV_DEFAULT"
_ZN7cutlass13device_kernelINS_4gemm6kernel13GemmUniversalIN4cute5tupleIJiiiiEEENS1_10collective13CollectiveMmaINS1_35MainloopSm100TmaUmmaWarpSpecializedILi7ELi2ELi4ENS5_IJNS4_1CILi1EEESB_SB_EEEEENS5_IJNSA_ILi128EEENSA_ILi80EEENSA_ILi64EEEEEENS_6half_tENS5_IJlSB_lEEESI_SJ_NS4_8TiledMMAINS4_8MMA_AtomIJNS4_20SM100_MMA_F16BF16_SSISI_SI_fLi128ELi80ELNS4_4UMMA5MajorE0ELSO_0ELNSN_7ScaleInE0ELSP_0EEEEEENS4_6LayoutISC_NS5_IJNSA_ILi0EEEST_ST_EEEEENS5_IJNS4_10UnderscoreESW_SW_EEEEENS4_13SM90_TMA_LOADENS4_14ComposedLayoutINS4_7SwizzleILi3ELi4ELi3EEENS4_18smem_ptr_flag_bitsILi16EEENSS_INS5_IJNSA_ILi8EEESG_EEENS5_IJSG_SB_EEEEEEEvNS4_8identityESZ_S19_vS1A_EENS_8epilogue10collective18CollectiveEpilogueINS1C_23Sm100TmaWarpSpecializedILi2ELi1ELi80ELb1ELb0EEEJSH_NS5_IJNSS_ISE_SB_EENSS_ISF_SB_EEEEESI_SJ_SI_SJ_NS1C_6fusion15FusionCallbacksIS1G_NS1K_17LinearCombinationISI_fSI_fLNS_15FloatRoundStyleE2EEESH_S1J_JEEENS4_5SM1004TMEM4LOAD26SM100_TMEM_LOAD_32dp32b16xESZ_NS10_INS11_ILi1ELi4ELi3EEES14_NSS_INS5_IJS15_NSA_ILi16EEEEEENS5_IJS1V_SB_EEEEEEENS4_39AutoVectorizingCopyWithAssumedAlignmentILi128EEENS4_14SM90_TMA_STOREES1Z_S21_S21_EEEvvEEEEvNT_6ParamsE:
[----:B------:R-:W1:Y:S01]  /*0000*/  LDC R1, c[0x0][0x37c] ;  /* 0x0000df00ff017b82 */ /* 0x000e620000000800 */
[----:B------:R-:W2:Y:S01]  /*0010*/  S2R R218, SR_TID.X ;  /* 0x0000000000da7919 */ /* 0x000ea20000002100 */
[----:B------:R-:W3:Y:S01]  /*0020*/  LDCU.64 UR4, c[0x0][0x890] ;  /* 0x00011200ff0477ac */ /* 0x000ee20008000a00 */
[----:B------:R-:W-:Y:S02]  /*0030*/  PRMT R206, RZ, 0x7610, R206 ;  /* 0x00007610ffce7816 */ /* 0x000fe400000000ce */
[----:B------:R-:W-:Y:S01]  /*0040*/  ELECT P5, URZ, PT ;  /* 0x0000000000ff782f */ /* 0x000fe200038a0000 */
[----:B------:R-:W4:Y:S01]  /*0050*/  LDCU.64 UR46, c[0x0][0x358] ;  /* 0x00006b00ff2e77ac */ /* 0x000f220008000a00 */
[----:B---3--:R-:W-:-:S04]  /*0060*/  UISETP.NE.U32.AND UP0, UPT, UR4, URZ, UPT ;  /* 0x000000ff0400728c */ /* 0x008fc8000bf05070 */
[----:B------:R-:W-:Y:S01]  /*0070*/  UISETP.NE.AND.EX UP0, UPT, UR5, URZ, UPT, UP0 ;  /* 0x000000ff0500728c */ /* 0x000fe2000bf05300 */
[----:B--2---:R-:W-:-:S05]  /*0080*/  SHF.R.U32.HI R211, RZ, 0x5, R218 ;  /* 0x00000005ffd37819 */ /* 0x004fca00000116da */
[----:B------:R-:W2:Y:S02]  /*0090*/  SHFL.IDX PT, R0, R211, RZ, 0x1f ;  /* 0x00001fffd3007589 */ /* 0x000ea400000e0000 */
[----:B--2---:R-:W-:Y:S01]  /*00a0*/  R2UR UR8, R0 ;  /* 0x00000000000872ca */ /* 0x004fe200000e0000 */
[----:B-1--4-:R-:W-:-:S14]  /*00b0*/  BRA.U UP0, `(.L_x_0) ;  /* 0x00000001002c7547 */ /* 0x012fdc000b800000 */
[----:B------:R-:W1:Y:S02]  /*00c0*/  LDCU.64 UR6, c[0x0][0x888] ;  /* 0x00011100ff0677ac */ /* 0x000e640008000a00 */
[----:B-1----:R-:W-:-:S04]  /*00d0*/  UISETP.NE.U32.AND UP0, UPT, UR6, URZ, UPT ;  /* 0x000000ff0600728c */ /* 0x002fc8000bf05070 */
[----:B------:R-:W-:-:S09]  /*00e0*/  UISETP.NE.AND.EX UP0, UPT, UR7, URZ, UPT, UP0 ;  /* 0x000000ff0700728c */ /* 0x000fd2000bf05300 */
[----:B------:R-:W-:Y:S05]  /*00f0*/  BRA.U !UP0, `(.L_x_1) ;  /* 0x0000000108107547 */ /* 0x000fea000b800000 */
[----:B------:R-:W1:Y:S02]  /*0100*/  LDC.64 R2, c[0x0][0x888] ;  /* 0x00022200ff027b82 */ /* 0x000e640000000a00 */
[----:B-1----:R1:W5:Y:S01]  /*0110*/  LDG.E R101, desc[UR46][R2.64] ;  /* 0x0000002e02657981 */ /* 0x002362000c1e1900 */
[----:B------:R-:W-:Y:S01]  /*0120*/  HFMA2 R206, -RZ, RZ, 0, 5.9604644775390625e-08 ;  /* 0x00000001ffce7431 */ /* 0x000fe200000001ff */
[----:B------:R-:W-:Y:S05]  /*0130*/  BRA `(.L_x_0) ;  /* 0x00000000000c7947 */ /* 0x000fea0003800000 */
.L_x_1:
[----:B------:R-:W1:Y:S01]  /*0140*/  LDCU UR6, c[0x0][0x880] ;  /* 0x00011000ff0677ac */ /* 0x000e620008000800 */
[----:B------:R-:W-:Y:S01]  /*0150*/  HFMA2 R206, -RZ, RZ, 0, 5.9604644775390625e-08 ;  /* 0x00000001ffce7431 */ /* 0x000fe200000001ff */
[----:B-1----:R-:W-:-:S07]  /*0160*/  MOV R101, UR6 ;  /* 0x0000000600657c02 */ /* 0x002fce0008000f00 */
.L_x_0:
[----:B------:R-:W2:Y:S02]  /*0170*/  LDCU.64 UR6, c[0x0][0x8b0] ;  /* 0x00011600ff0677ac */ /* 0x000ea40008000a00 */
[----:B--2---:R-:W-:-:S04]  /*0180*/  UISETP.NE.U32.AND UP0, UPT, UR6, URZ, UPT ;  /* 0x000000ff0600728c */ /* 0x004fc8000bf05070 */
[----:B------:R-:W-:-:S09]  /*0190*/  UISETP.NE.AND.EX UP0, UPT, UR7, URZ, UPT, UP0 ;  /* 0x000000ff0700728c */ /* 0x000fd2000bf05300 */
[----:B------:R-:W-:Y:S05]  /*01a0*/  BRA.U UP0, `(.L_x_2) ;  /* 0x0000000100247547 */ /* 0x000fea000b800000 */
[----:B------:R-:W2:Y:S02]  /*01b0*/  LDCU.64 UR6, c[0x0][0x8a8] ;  /* 0x00011500ff0677ac */ /* 0x000ea40008000a00 */
[----:B--2---:R-:W-:-:S04]  /*01c0*/  UISETP.NE.U32.AND UP0, UPT, UR6, URZ, UPT ;  /* 0x000000ff0600728c */ /* 0x004fc8000bf05070 */
[----:B------:R-:W-:-:S09]  /*01d0*/  UISETP.NE.AND.EX UP0, UPT, UR7, URZ, UPT, UP0 ;  /* 0x000000ff0700728c */ /* 0x000fd2000bf05300 */
[----:B------:R-:W-:Y:S05]  /*01e0*/  BRA.U !UP0, `(.L_x_3) ;  /* 0x00000001080c7547 */ /* 0x000fea000b800000 */
[----:B------:R-:W2:Y:S02]  /*01f0*/  LDC.64 R96, c[0x0][0x8a8] ;  /* 0x00022a00ff607b82 */ /* 0x000ea40000000a00 */
[----:B--2---:R2:W5:Y:S01]  /*0200*/  LDG.E R96, desc[UR46][R96.64] ;  /* 0x0000002e60607981 */ /* 0x004562000c1e1900 */
[----:B------:R-:W-:Y:S05]  /*0210*/  BRA `(.L_x_2) ;  /* 0x0000000000087947 */ /* 0x000fea0003800000 */
.L_x_3:
[----:B------:R-:W2:Y:S02]  /*0220*/  LDCU UR6, c[0x0][0x8a0] ;  /* 0x00011400ff0677ac */ /* 0x000ea40008000800 */
[----:B--2---:R-:W-:Y:S02]  /*0230*/  MOV R96, UR6 ;  /* 0x0000000600607c02 */ /* 0x004fe40008000f00 */
.L_x_2:
[----:B------:R-:W-:Y:S01]  /*0240*/  IMAD.U32 R0, RZ, RZ, UR8 ;  /* 0x00000008ff007e24 */ /* 0x000fe2000f8e00ff */
[----:B------:R-:W-:Y:S04]  /*0250*/  BSSY.RECONVERGENT B0, `(.L_x_4) ;  /* 0x000000c000007945 */ /* 0x000fe80003800200 */
[C---:B------:R-:W-:Y:S02]  /*0260*/  ISETP.NE.OR P1, PT, R0.reuse, 0x1, !P5 ;  /* 0x000000010000780c */ /* 0x040fe40006f25670 */
[----:B------:R-:W-:-:S11]  /*0270*/  ISETP.NE.OR P0, PT, R0, 0x3, !P5 ;  /* 0x000000030000780c */ /* 0x000fd60006f05670 */
[----:B------:R-:W-:Y:S05]  /*0280*/  @P1 BRA `(.L_x_5) ;  /* 0x0000000000201947 */ /* 0x000fea0003800000 */
[----:B------:R-:W3:Y:S02]  /*0290*/  LDCU.64 UR6, c[0x0][0x348] ;  /* 0x00006900ff0677ac */ /* 0x000ee40008000a00 */
[----:B---3--:R-:W-:Y:S02]  /*02a0*/  UIADD3 UR10, UP1, UPT, UR6, 0x80, URZ ;  /* 0x00000080060a7890 */ /* 0x008fe4000ff3e0ff */
[----:B------:R-:W-:Y:S02]  /*02b0*/  UIADD3 UR6, UP0, UPT, UR6, 0x180, URZ ;  /* 0x0000018006067890 */ /* 0x000fe4000ff1e0ff */
[----:B------:R-:W-:Y:S02]  /*02c0*/  UIADD3.X UR11, UPT, UPT, URZ, UR7, URZ, UP1, !UPT ;  /* 0x00000007ff0b7290 */ /* 0x000fe40008ffe4ff */
[----:B------:R-:W-:-:S07]  /*02d0*/  UIADD3.X UR7, UPT, UPT, URZ, UR7, URZ, UP0, !UPT ;  /* 0x00000007ff077290 */ /* 0x000fce00087fe4ff */
[----:B------:R3:W-:Y:S02]  /*02e0*/  UTMACCTL.PF [UR10] ;  /* 0x000000000a0079b9 */ /* 0x0007e40008040000 */
[----:B------:R3:W-:Y:S02]  /*02f0*/  UTMACCTL.PF [UR6] ;  /* 0x00000000060079b9 */ /* 0x0007e40008040000 */
[----:B---3--:R-:W-:Y:S01]  /*0300*/  NOP ;  /* 0x0000000000007918 */ /* 0x008fe20000000000 */
.L_x_5:
[----:B------:R-:W-:Y:S05]  /*0310*/  BSYNC.RECONVERGENT B0 ;  /* 0x0000000000007941 */ /* 0x000fea0003800200 */
.L_x_4:
[----:B------:R-:W-:Y:S04]  /*0320*/  BSSY.RECONVERGENT B0, `(.L_x_6) ;  /* 0x000000a000007945 */ /* 0x000fe80003800200 */
        /* <DEDUP_REMOVED lines=9> */
.L_x_7:
[----:B------:R-:W-:Y:S05]  /*03c0*/  BSYNC.RECONVERGENT B0 ;  /* 0x0000000000007941 */ /* 0x000fea0003800200 */
.L_x_6:
[----:B------:R-:W3:Y:S01]  /*03d0*/  LDCU.64 UR6, c[0x0][0x888] ;  /* 0x00011100ff0677ac */ /* 0x000ee20008000a00 */
[----:B------:R-:W-:Y:S02]  /*03e0*/  UISETP.EQ.U32.AND UP1, UPT, UR4, URZ, UPT ;  /* 0x000000ff0400728c */ /* 0x000fe4000bf22070 */
[----:B------:R-:W-:Y:S02]  /*03f0*/  UPLOP3.LUT UP2, UPT, UPT, UPT, UPT, 0x80, 0x8 ;  /* 0x000000000008789c */ /* 0x000fe40003f4f070 */
[----:B---3--:R-:W-:-:S04]  /*0400*/  UISETP.NE.U32.AND UP0, UPT, UR6, URZ, UPT ;  /* 0x000000ff0600728c */ /* 0x008fc8000bf05070 */
[----:B------:R-:W-:-:S04]  /*0410*/  UISETP.NE.AND.EX UP0, UPT, UR7, URZ, UPT, UP0 ;  /* 0x000000ff0700728c */ /* 0x000fc8000bf05300 */
[----:B------:R-:W-:-:S04]  /*0420*/  UISETP.EQ.OR.EX UP3, UPT, UR5, URZ, !UP0, UP1 ;  /* 0x000000ff0500728c */ /* 0x000fc8000c762710 */
[----:B------:R-:W-:-:S05]  /*0430*/  UP2UR UR42, UPR, URZ, 0x8 ;  /* 0x00000008ff2a7883 */ /* 0x000fca0008000000 */
[----:B------:R-:W-:Y:S07]  /*0440*/  BRA.U !UP3, `(.L_x_8) ;  /* 0x000000010b207547 */ /* 0x000fee000b800000 */
[----:B------:R-:W-:Y:S01]  /*0450*/  UISETP.NE.U32.AND UP2, UPT, UR4, URZ, UPT ;  /* 0x000000ff0400728c */ /* 0x000fe2000bf45070 */
[----:B-----5:R-:W-:Y:S01]  /*0460*/  FSETP.NEU.AND P0, PT, R101, RZ, PT ;  /* 0x000000ff6500720b */ /* 0x020fe20003f0d000 */
[----:B------:R-:W-:Y:S02]  /*0470*/  USEL UR4, URZ, 0xffffffff, UP0 ;  /* 0xffffffffff047887 */ /* 0x000fe40008000000 */
[----:B------:R-:W-:-:S10]  /*0480*/  UISETP.NE.AND.EX UP2, UPT, UR5, URZ, UPT, UP2 ;  /* 0x000000ff0500728c */ /* 0x000fd4000bf45320 */
[----:B------:R-:W-:Y:S01]  /*0490*/  VOTEU.ANY UP1, P0 ;  /* 0x0000000000ff7886 */ /* 0x000fe20000020100 */
[----:B------:R-:W-:-:S04]  /*04a0*/  @!UP2 USEL UR4, URZ, 0xffffffff, UP1 ;  /* 0xffffffffff04a887 */ /* 0x000fc80008800000 */
[----:B------:R-:W-:-:S04]  /*04b0*/  ULOP3.LUT UR4, UR4, 0x1, URZ, 0xc0, !UPT ;  /* 0x0000000104047892 */ /* 0x000fc8000f8ec0ff */
[----:B------:R-:W-:-:S11]  /*04c0*/  UISETP.NE.U32.AND UP2, UPT, UR4, 0x1, UPT ;  /* 0x000000010400788c */ /* 0x000fd6000bf45070 */
.L_x_8:
[----:B-1----:R-:W1:Y:S01]  /*04d0*/  SHFL.IDX PT, R2, R211, RZ, 0x1f ;  /* 0x00001fffd3027589 */ /* 0x002e6200000e0000 */
[----:B------:R-:W-:-:S04]  /*04e0*/  UISETP.NE.AND UP1, UPT, UR8, 0x2, UPT ;  /* 0x000000020800788c */ /* 0x000fc8000bf25270 */
[----:B------:R-:W-:Y:S01]  /*04f0*/  USEL UR7, URZ, 0x1, UP1 ;  /* 0x00000001ff077887 */ /* 0x000fe20008800000 */
[----:B-1----:R-:W-:-:S13]  /*0500*/  ISETP.NE.AND P0, PT, R2, RZ, PT ;  /* 0x000000ff0200720c */ /* 0x002fda0003f05270 */
[----:B------:R-:W-:Y:S05]  /*0510*/  @P0 BRA `(.L_x_9) ;  /* 0x0000000000600947 */ /* 0x000fea0003800000 */
[----:B------:R-:W1:Y:S01]  /*0520*/  S2UR UR5, SR_CgaCtaId ;  /* 0x00000000000579c3 */ /* 0x000e620000008800 */
[----:B------:R-:W-:Y:S01]  /*0530*/  UMOV UR6, 0x400 ;  /* 0x0000040000067882 */ /* 0x000fe20000000000 */
[----:B------:R-:W-:Y:S01]  /*0540*/  UMOV UR4, 0x1 ;  /* 0x0000000100047882 */ /* 0x000fe20000000000 */
[----:B------:R-:W-:Y:S01]  /*0550*/  ELECT P0, URZ, PT ;  /* 0x0000000000ff782f */ /* 0x000fe20003800000 */
[----:B------:R-:W-:-:S04]  /*0560*/  UIADD3 UR10, UPT, UPT, -UR4, 0x100000, URZ ;  /* 0x00100000040a7890 */ /* 0x000fc8000fffe1ff */
[----:B------:R-:W-:Y:S02]  /*0570*/  USHF.L.U32 UR11, UR10, 0xb, URZ ;  /* 0x0000000b0a0b7899 */ /* 0x000fe400080006ff */
[----:B------:R-:W-:Y:S02]  /*0580*/  USHF.L.U32 UR10, UR10, 0x1, URZ ;  /* 0x000000010a0a7899 */ /* 0x000fe400080006ff */
[----:B-1----:R-:W-:Y:S01]  /*0590*/  ULEA UR5, UR5, UR6, 0x18 ;  /* 0x0000000605057291 */ /* 0x002fe2000f8ec0ff */
[----:B------:R-:W1:Y:S11]  /*05a0*/  FENCE.VIEW.ASYNC.S ;  /* 0x00000000000073c6 */ /* 0x000e760000000000 */
[----:B-1----:R1:W3:Y:S01]  /*05b0*/  SYNCS.EXCH.64 URZ, [UR5], UR10 ;  /* 0x0000000a05ff75b2 */ /* 0x0022e20008000100 */
[----:B------:R1:W4:Y:S01]  /*05c0*/  SYNCS.EXCH.64 URZ, [UR5+0x38], UR10 ;  /* 0x0000380a05ff75b2 */ /* 0x0003220008000100 */
[----:B------:R1:W1:Y:S01]  /*05d0*/  SYNCS.EXCH.64 URZ, [UR5+0x8], UR10 ;  /* 0x0000080a05ff75b2 */ /* 0x0002620008000100 */
        /* <DEDUP_REMOVED lines=11> */
[----:B------:R-:W-:Y:S01]  /*0690*/  NOP ;  /* 0x0000000000007918 */ /* 0x000fe20000000000 */
.L_x_9:
[----:B------:R-:W2:Y:S01]  /*06a0*/  SHFL.IDX PT, R2, R211, RZ, 0x1f ;  /* 0x00001fffd3027589 */ /* 0x000ea200000e0000 */
[----:B------:R-:W-:Y:S01]  /*06b0*/  NOP ;  /* 0x0000000000007918 */ /* 0x000fe20000000000 */
[----:B--2---:R-:W-:-:S13]  /*06c0*/  ISETP.NE.AND P0, PT, R2, 0x1, PT ;  /* 0x000000010200780c */ /* 0x004fda0003f05270 */
[----:B------:R-:W-:Y:S05]  /*06d0*/  @P0 BRA `(.L_x_10) ;  /* 0x0000000000480947 */ /* 0x000fea0003800000 */
[----:B------:R-:W2:Y:S01]  /*06e0*/  S2UR UR6, SR_CgaCtaId ;  /* 0x00000000000679c3 */ /* 0x000ea20000008800 */
[----:B------:R-:W-:Y:S01]  /*06f0*/  UMOV UR9, 0x400 ;  /* 0x0000040000097882 */ /* 0x000fe20000000000 */
[----:B-1----:R-:W-:Y:S01]  /*0700*/  UMOV UR5, 0x20 ;  /* 0x0000002000057882 */ /* 0x002fe20000000000 */
[----:B------:R-:W-:Y:S01]  /*0710*/  UMOV UR4, 0x80 ;  /* 0x0000008000047882 */ /* 0x000fe20000000000 */
[----:B------:R-:W-:-:S04]  /*0720*/  UIADD3 UR10, UPT, UPT, -UR5, 0x100000, URZ ;  /* 0x00100000050a7890 */ /* 0x000fc8000fffe1ff */
[----:B------:R-:W-:Y:S02]  /*0730*/  USHF.L.U32 UR11, UR10, 0xb, URZ ;  /* 0x0000000b0a0b7899 */ /* 0x000fe400080006ff */
[----:B------:R-:W-:Y:S02]  /*0740*/  USHF.L.U32 UR10, UR10, 0x1, URZ ;  /* 0x000000010a0a7899 */ /* 0x000fe400080006ff */
[----:B------:R-:W-:-:S04]  /*0750*/  UIADD3 UR4, UPT, UPT, -UR4, 0x100000, URZ ;  /* 0x0010000004047890 */ /* 0x000fc8000fffe1ff */
[----:B------:R-:W-:Y:S02]  /*0760*/  USHF.L.U32 UR5, UR4, 0xb, URZ ;  /* 0x0000000b04057899 */ /* 0x000fe400080006ff */
[----:B------:R-:W-:Y:S01]  /*0770*/  USHF.L.U32 UR4, UR4, 0x1, URZ ;  /* 0x0000000104047899 */ /* 0x000fe200080006ff */
[----:B------:R-:W-:Y:S01]  /*0780*/  ELECT P0, URZ, PT ;  /* 0x0000000000ff782f */ /* 0x000fe20003800000 */
[----:B--2---:R-:W-:Y:S01]  /*0790*/  ULEA UR6, UR6, UR9, 0x18 ;  /* 0x0000000906067291 */ /* 0x004fe2000f8ec0ff */
[----:B------:R-:W1:Y:S11]  /*07a0*/  FENCE.VIEW.ASYNC.S ;  /* 0x00000000000073c6 */ /* 0x000e760000000000 */
[----:B-1----:R2:W1:Y:S01]  /*07b0*/  SYNCS.EXCH.64 URZ, [UR6+0x70], UR10 ;  /* 0x0000700a06ff75b2 */ /* 0x0024620008000100 */
[----:B------:R2:W1:Y:S01]  /*07c0*/  SYNCS.EXCH.64 URZ, [UR6+0x80], UR4 ;  /* 0x0000800406ff75b2 */ /* 0x0004620008000100 */
[----:B------:R2:W1:Y:S01]  /*07d0*/  SYNCS.EXCH.64 URZ, [UR6+0x78], UR10 ;  /* 0x0000780a06ff75b2 */ /* 0x0004620008000100 */
[----:B------:R2:W1:Y:S02]  /*07e0*/  SYNCS.EXCH.64 URZ, [UR6+0x88], UR4 ;  /* 0x0000880406ff75b2 */ /* 0x0004640008000100 */
[----:B--2---:R-:W-:Y:S01]  /*07f0*/  NOP ;  /* 0x0000000000007918 */ /* 0x004fe20000000000 */
.L_x_10:
[----:B------:R-:W2:Y:S01]  /*0800*/  SHFL.IDX PT, R2, R211, RZ, 0x1f ;  /* 0x00001fffd3027589 */ /* 0x000ea200000e0000 */
[----:B------:R-:W-:Y:S01]  /*0810*/  NOP ;  /* 0x0000000000007918 */ /* 0x000fe20000000000 */
[----:B--2---:R-:W-:-:S13]  /*0820*/  ISETP.NE.AND P0, PT, R2, 0x3, PT ;  /* 0x000000030200780c */ /* 0x004fda0003f05270 */
[----:B------:R-:W-:Y:S05]  /*0830*/  @P0 BRA `(.L_x_11) ;  /* 0x0000000000300947 */ /* 0x000fea0003800000 */
[----:B-1----:R-:W1:Y:S01]  /*0840*/  S2UR UR5, SR_CgaCtaId ;  /* 0x00000000000579c3 */ /* 0x002e620000008800 */
        /* <DEDUP_REMOVED lines=8> */
[----:B-1----:R2:W1:Y:S01]  /*08d0*/  SYNCS.EXCH.64 URZ, [UR5+0x90], UR10 ;  /* 0x0000900a05ff75b2 */ /* 0x0024620008000100 */
[----:B------:R2:W1:Y:S02]  /*08e0*/  SYNCS.EXCH.64 URZ, [UR5+0x98], UR10 ;  /* 0x0000980a05ff75b2 */ /* 0x0004640008000100 */
[----:B--2---:R-:W-:Y:S01]  /*08f0*/  NOP ;  /* 0x0000000000007918 */ /* 0x004fe20000000000 */
.L_x_11:
[----:B------:R-:W2:Y:S01]  /*0900*/  SHFL.IDX PT, R2, R211, RZ, 0x1f ;  /* 0x00001fffd3027589 */ /* 0x000ea200000e0000 */
[----:B------:R-:W-:Y:S01]  /*0910*/  NOP ;  /* 0x0000000000007918 */ /* 0x000fe20000000000 */
[----:B--2---:R-:W-:-:S13]  /*0920*/  ISETP.NE.AND P0, PT, R2, 0x4, PT ;  /* 0x000000040200780c */ /* 0x004fda0003f05270 */
[----:B------:R-:W-:Y:S05]  /*0930*/  @P0 BRA `(.L_x_12) ;  /* 0x00000000004c0947 */ /* 0x000fea0003800000 */
[----:B-1----:R-:W1:Y:S01]  /*0940*/  S2UR UR5, SR_CgaCtaId ;  /* 0x00000000000579c3 */ /* 0x002e620000008800 */
[----:B------:R-:W-:Y:S01]  /*0950*/  UMOV UR9, 0x100 ;  /* 0x0000010000097882 */ /* 0x000fe20000000000 */
[----:B------:R-:W-:Y:S01]  /*0960*/  UMOV UR6, 0x400 ;  /* 0x0000040000067882 */ /* 0x000fe20000000000 */
[----:B------:R-:W-:Y:S01]  /*0970*/  USEL UR9, UR9, 0xe0, UP2 ;  /* 0x000000e009097887 */ /* 0x000fe20009000000 */
[----:B------:R-:W-:Y:S01]  /*0980*/  UMOV UR4, 0x1 ;  /* 0x0000000100047882 */ /* 0x000fe20000000000 */
[----:B------:R-:W-:Y:S01]  /*0990*/  ELECT P0, URZ, PT ;  /* 0x0000000000ff782f */ /* 0x000fe20003800000 */
[----:B------:R-:W-:-:S04]  /*09a0*/  UIADD3 UR10, UPT, UPT, -UR4, 0x100000, URZ ;  /* 0x00100000040a7890 */ /* 0x000fc8000fffe1ff */
[----:B------:R-:W-:Y:S02]  /*09b0*/  USHF.L.U32 UR11, UR10, 0xb, URZ ;  /* 0x0000000b0a0b7899 */ /* 0x000fe400080006ff */
[----:B------:R-:W-:Y:S02]  /*09c0*/  USHF.L.U32 UR10, UR10, 0x1, URZ ;  /* 0x000000010a0a7899 */ /* 0x000fe400080006ff */
[----:B------:R-:W-:-:S04]  /*09d0*/  UIADD3 UR12, UPT, UPT, -UR9, 0x100000, URZ ;  /* 0x00100000090c7890 */ /* 0x000fc8000fffe1ff */
[----:B------:R-:W-:Y:S02]  /*09e0*/  USHF.L.U32 UR13, UR12, 0xb, URZ ;  /* 0x0000000b0c0d7899 */ /* 0x000fe400080006ff */
[----:B------:R-:W-:Y:S02]  /*09f0*/  USHF.L.U32 UR12, UR12, 0x1, URZ ;  /* 0x000000010c0c7899 */ /* 0x000fe400080006ff */
[----:B-1----:R-:W-:Y:S01]  /*0a00*/  ULEA UR5, UR5, UR6, 0x18 ;  /* 0x0000000605057291 */ /* 0x002fe2000f8ec0ff */
[----:B------:R-:W1:Y:S11]  /*0a10*/  FENCE.VIEW.ASYNC.S ;  /* 0x00000000000073c6 */ /* 0x000e760000000000 */
[----:B-1----:R2:W1:Y:S01]  /*0a20*/  SYNCS.EXCH.64 URZ, [UR5+0xa0], UR10 ;  /* 0x0000a00a05ff75b2 */ /* 0x0024620008000100 */
[----:B------:R2:W1:Y:S01]  /*0a30*/  SYNCS.EXCH.64 URZ, [UR5+0xb0], UR12 ;  /* 0x0000b00c05ff75b2 */ /* 0x0004620008000100 */
[----:B------:R2:W1:Y:S01]  /*0a40*/  SYNCS.EXCH.64 URZ, [UR5+0xa8], UR10 ;  /* 0x0000a80a05ff75b2 */ /* 0x0004620008000100 */
[----:B------:R2:W1:Y:S02]  /*0a50*/  SYNCS.EXCH.64 URZ, [UR5+0xb8], UR12 ;  /* 0x0000b80c05ff75b2 */ /* 0x0004640008000100 */
[----:B--2---:R-:W-:Y:S01]  /*0a60*/  NOP ;  /* 0x0000000000007918 */ /* 0x004fe20000000000 */
.L_x_12:
        /* <DEDUP_REMOVED lines=20> */
[----:B------:R2:W1:Y:S01]  /*0bb0*/  SYNCS.EXCH.64 URZ, [UR6+0xe8], UR4 ;  /* 0x0000e80406ff75b2 */ /* 0x0004620008000100 */
[----:B------:R2:W1:Y:S01]  /*0bc0*/  SYNCS.EXCH.64 URZ, [UR6+0xd0], UR10 ;  /* 0x0000d00a06ff75b2 */ /* 0x0004620008000100 */
[----:B------:R2:W1:Y:S01]  /*0bd0*/  SYNCS.EXCH.64 URZ, [UR6+0xf0], UR4 ;  /* 0x0000f00406ff75b2 */ /* 0x0004620008000100 */
[----:B------:R2:W1:Y:S01]  /*0be0*/  SYNCS.EXCH.64 URZ, [UR6+0xd8], UR10 ;  /* 0x0000d80a06ff75b2 */ /* 0x0004620008000100 */
[----:B------:R2:W1:Y:S02]  /*0bf0*/  SYNCS.EXCH.64 URZ, [UR6+0xf8], UR4 ;  /* 0x0000f80406ff75b2 */ /* 0x0004640008000100 */
[----:B--2---:R-:W-:Y:S01]  /*0c00*/  NOP ;  /* 0x0000000000007918 */ /* 0x004fe20000000000 */
.L_x_13:
        /* <DEDUP_REMOVED lines=18> */
.L_x_14:
[----:B-1----:R-:W1:Y:S01]  /*0d30*/  S2UR UR5, SR_CTAID.X ;  /* 0x00000000000579c3 */ /* 0x002e620000002500 */
[----:B------:R-:W-:-:S05]  /*0d40*/  CS2R.32 R205, SR_CgaSize ;  /* 0x0000000000cd7805 */ /* 0x000fca0000008a00 */
[----:B------:R-:W-:-:S05]  /*0d50*/  IMAD R205, R205, -0xa0, RZ ;  /* 0xffffff60cdcd7824 */ /* 0x000fca00078e02ff */
[----:B------:R-:W-:-:S14]  /*0d60*/  R2UR UR9, R205 ;  /* 0x00000000cd0972ca */ /* 0x000fdc00000e0000 */
[----:B------:R-:W2:Y:S01]  /*0d70*/  LDCU UR9, c[0x0][UR9+0x2b0] ;  /* 0x00005600090977ac */ /* 0x000ea20008000800 */
[----:B------:R-:W-:Y:S01]  /*0d80*/  NOP ;  /* 0x0000000000007918 */ /* 0x000fe20000000000 */
[----:B------:R-:W-:-:S05]  /*0d90*/  CS2R.32 R205, SR_CgaSize ;  /* 0x0000000000cd7805 */ /* 0x000fca0000008a00 */
[----:B------:R-:W-:-:S05]  /*0da0*/  IMAD R205, R205, -0xa0, RZ ;  /* 0xffffff60cdcd7824 */ /* 0x000fca00078e02ff */
[----:B------:R-:W-:-:S14]  /*0db0*/  R2UR UR6, R205 ;  /* 0x00000000cd0672ca */ /* 0x000fdc00000e0000 */
[----:B------:R-:W3:Y:S01]  /*0dc0*/  LDCU UR6, c[0x0][UR6+0x2b4] ;  /* 0x00005680060677ac */ /* 0x000ee20008000800 */
[----:B------:R-:W4:Y:S08]  /*0dd0*/  S2UR UR4, SR_CTAID.Y ;  /* 0x00000000000479c3 */ /* 0x000f300000002600 */
[----:B------:R-:W3:Y:S01]  /*0de0*/  LDC R9, c[0x0][0xb24] ;  /* 0x0002c900ff097b82 */ /* 0x000ee20000000800 */
[----:B-1----:R-:W-:-:S02]  /*0df0*/  I2FP.F32.U32 R4, UR5 ;  /* 0x0000000500047c45 */ /* 0x002fc40008201000 */
[----:B------:R-:W-:-:S05]  /*0e00*/  CS2R.32 R5, SR_CgaSize ;  /* 0x0000000000057805 */ /* 0x000fca0000008a00 */
[----:B------:R-:W-:-:S06]  /*0e10*/  IMAD R5, R5, -0xa0, RZ ;  /* 0xffffff6005057824 */ /* 0x000fcc00078e02ff */
[----:B------:R-:W1:Y:S01]  /*0e20*/  LDC R5, c[0x0][R5+0x2a0] ;  /* 0x0000a80005057b82 */ /* 0x000e620000000800 */
[----:B------:R-:W-:Y:S01]  /*0e30*/  MOV R205, UR5 ;  /* 0x0000000500cd7c02 */ /* 0x000fe20008000f00 */
[----:B--2---:R-:W-:Y:S01]  /*0e40*/  FMUL R4, R4, UR9 ;  /* 0x0000000904047c20 */ /* 0x004fe20008400000 */
[----:B----4-:R-:W-:Y:S02]  /*0e50*/  I2FP.F32.U32 R2, UR4 ;  /* 0x0000000400027c45 */ /* 0x010fe40008201000 */
[----:B------:R-:W-:-:S05]  /*0e60*/  CS2R.32 R3, SR_CgaSize ;  /* 0x0000000000037805 */ /* 0x000fca0000008a00 */
[----:B------:R-:W-:-:S06]  /*0e70*/  IMAD R3, R3, -0xa0, RZ ;  /* 0xffffff6003037824 */ /* 0x000fcc00078e02ff */
[----:B------:R-:W2:Y:S01]  /*0e80*/  LDC R3, c[0x0][R3+0x2a4] ;  /* 0x0000a90003037b82 */ /* 0x000ea20000000800 */
[----:B------:R-:W4:Y:S01]  /*0e90*/  F2I.U32.TRUNC.NTZ R204, R4 ;  /* 0x0000000400cc7305 */ /* 0x000f22000020f000 */
[----:B------:R-:W-:Y:S01]  /*0ea0*/  MOV R195, UR4 ;  /* 0x0000000400c37c02 */ /* 0x000fe20008000f00 */
[----:B---3--:R-:W-:-:S05]  /*0eb0*/  FMUL R2, R2, UR6 ;  /* 0x0000000602027c20 */ /* 0x008fca0008400000 */
[----:B------:R-:W-:Y:S01]  /*0ec0*/  BAR.SYNC.DEFER_BLOCKING 0x0 ;  /* 0x0000000000007b1d */ /* 0x000fe20000010000 */
[----:B------:R-:W-:-:S05]  /*0ed0*/  ISETP.GE.AND P0, PT, R9, 0x1, PT ;  /* 0x000000010900780c */ /* 0x000fca0003f06270 */
[----:B------:R-:W3:Y:S02]  /*0ee0*/  F2I.U32.TRUNC.NTZ R194, R2 ;  /* 0x0000000200c27305 */ /* 0x000ee4000020f000 */
[----:B------:R-:W2:Y:S01]  /*0ef0*/  S2UR UR36, SR_CTAID.Z ;  /* 0x00000000002479c3 */ /* 0x000ea20000002700 */
[----:B----4-:R-:W-:-:S05]  /*0f00*/  IADD3 R204, PT, PT, -R204, RZ, RZ ;  /* 0x000000ffcccc7210 */ /* 0x010fca0007ffe1ff */
[----:B-1----:R-:W-:Y:S01]  /*0f10*/  IMAD R204, R5, R204, UR5 ;  /* 0x0000000505cc7e24 */ /* 0x002fe2000f8e02cc */
[----:B---3--:R-:W-:-:S05]  /*0f20*/  IADD3 R194, PT, PT, -R194, RZ, RZ ;  /* 0x000000ffc2c27210 */ /* 0x008fca0007ffe1ff */
[----:B--2---:R-:W-:Y:S01]  /*0f30*/  IMAD R194, R3, R194, UR4 ;  /* 0x0000000403c27e24 */ /* 0x004fe2000f8e02c2 */
[----:B------:R-:W-:Y:S06]  /*0f40*/  @!P0 BRA `(.L_x_15) ;  /* 0x0000000000b88947 */ /* 0x000fec0003800000 */
[----:B------:R-:W1:Y:S01]  /*0f50*/  LDC.64 R4, c[0x0][0xb18] ;  /* 0x0002c600ff047b82 */ /* 0x000e620000000a00 */
[----:B------:R-:W-:-:S07]  /*0f60*/  ISETP.NE.AND P0, PT, R9, 0x1, PT ;  /* 0x000000010900780c */ /* 0x000fce0003f05270 */
[----:B------:R-:W2:Y:S08]  /*0f70*/  LDC R10, c[0x0][0xb0c] ;  /* 0x0002c300ff0a7b82 */ /* 0x000eb00000000800 */
[----:B------:R-:W3:Y:S08]  /*0f80*/  LDC R11, c[0x0][0x370] ;  /* 0x0000dc00ff0b7b82 */ /* 0x000ef00000000800 */
[----:B------:R-:W4:Y:S01]  /*0f90*/  LDC R12, c[0x0][0x374] ;  /* 0x0000dd00ff0c7b82 */ /* 0x000f220000000800 */
[----:B-1----:R-:W-:-:S07]  /*0fa0*/  ISETP.NE.AND P1, PT, R4, 0x1, PT ;  /* 0x000000010400780c */ /* 0x002fce0003f25270 */
[----:B------:R-:W3:Y:S01]  /*0fb0*/  LDC.64 R6, c[0x0][0xb10] ;  /* 0x0002c400ff067b82 */ /* 0x000ee20000000a00 */
[----:B--2---:R-:W-:-:S07]  /*0fc0*/  ISETP.NE.AND P2, PT, R10, 0x1, PT ;  /* 0x000000010a00780c */ /* 0x004fce0003f45270 */
[----:B------:R-:W1:Y:S08]  /*0fd0*/  LDC R8, c[0x0][0xb20] ;  /* 0x0002c800ff087b82 */ /* 0x000e700000000800 */
[----:B------:R-:W2:Y:S01]  /*0fe0*/  LDC.64 R2, c[0x0][0xb28] ;  /* 0x0002ca00ff027b82 */ /* 0x000ea20000000a00 */
[----:B----4-:R-:W-:-:S04]  /*0ff0*/  IMAD.HI.U32 R13, R12, R5, RZ ;  /* 0x000000050c0d7227 */ /* 0x010fc800078e00ff */
[----:B------:R-:W-:-:S04]  /*1000*/  IMAD.HI.U32 R5, R195, R5, RZ ;  /* 0x00000005c3057227 */ /* 0x000fc800078e00ff */
[----:B---3--:R-:W-:-:S04]  /*1010*/  IMAD.HI.U32 R14, R11, R6, RZ ;  /* 0x000000060b0e7227 */ /* 0x008fc800078e00ff */
[----:B------:R-:W-:Y:S01]  /*1020*/  IMAD.HI.U32 R16, R205, R6, RZ ;  /* 0x00000006cd107227 */ /* 0x000fe200078e00ff */
[-C--:B------:R-:W-:Y:S02]  /*1030*/  @P2 SHF.R.U32.HI R11, RZ, R7.reuse, R14 ;  /* 0x00000007ff0b2219 */ /* 0x080fe4000001160e */
[-C--:B-1----:R-:W-:Y:S02]  /*1040*/  @P1 SHF.R.U32.HI R12, RZ, R8.reuse, R13 ;  /* 0x00000008ff0c1219 */ /* 0x082fe4000001160d */
[----:B------:R-:W-:Y:S02]  /*1050*/  SHF.R.U32.HI R8, RZ, R8, R5 ;  /* 0x00000008ff087219 */ /* 0x000fe40000011605 */
[----:B------:R-:W-:Y:S02]  /*1060*/  SHF.R.U32.HI R16, RZ, R7, R16 ;  /* 0x00000007ff107219 */ /* 0x000fe40000011610 */
[----:B------:R-:W-:Y:S01]  /*1070*/  SEL R5, R195, R8, !P1 ;  /* 0x00000008c3057207 */ /* 0x000fe20004800000 */
[----:B--2---:R-:W-:Y:S01]  /*1080*/  IMAD.HI.U32 R14, R12, R2, RZ ;  /* 0x000000020c0e7227 */ /* 0x004fe200078e00ff */
[----:B------:R-:W-:-:S03]  /*1090*/  SEL R7, R205, R16, !P2 ;  /* 0x00000010cd077207 */ /* 0x000fc60005000000 */
[----:B------:R-:W-:Y:S01]  /*10a0*/  IMAD.HI.U32 R6, R11, R2, RZ ;  /* 0x000000020b067227 */ /* 0x000fe200078e00ff */
[----:B------:R-:W-:-:S04]  /*10b0*/  @P0 SHF.R.U32.HI R12, RZ, R3, R14 ;  /* 0x00000003ff0c0219 */ /* 0x000fc8000001160e */
[----:B------:R-:W-:Y:S01]  /*10c0*/  @P0 SHF.R.U32.HI R11, RZ, R3, R6 ;  /* 0x00000003ff0b0219 */ /* 0x000fe20000011606 */
[----:B------:R-:W-:-:S04]  /*10d0*/  IMAD R12, R12, R9, RZ ;  /* 0x000000090c0c7224 */ /* 0x000fc800078e02ff */
[----:B------:R-:W-:Y:S01]  /*10e0*/  IMAD R6, R11, R9, RZ ;  /* 0x000000090b067224 */ /* 0x000fe200078e02ff */
[----:B------:R-:W-:-:S04]  /*10f0*/  ISETP.GE.AND P1, PT, R5, R12, PT ;  /* 0x0000000c0500720c */ /* 0x000fc80003f26270 */
[----:B------:R-:W-:Y:S01]  /*1100*/  ISETP.GE.OR P1, PT, R7, R6, P1 ;  /* 0x000000060700720c */ /* 0x000fe20000f26670 */
[----:B------:R-:W-:-:S05]  /*1110*/  IMAD.HI.U32 R6, R5, R2, RZ ;  /* 0x0000000205067227 */ /* 0x000fca00078e00ff */
[----:B------:R-:W-:-:S04]  /*1120*/  SHF.R.U32.HI R6, RZ, R3, R6 ;  /* 0x00000003ff067219 */ /* 0x000fc80000011606 */
[----:B------:R-:W-:-:S03]  /*1130*/  SEL R6, R5, R6, !P0 ;  /* 0x0000000605067207 */ /* 0x000fc60004000000 */
[----:B------:R-:W-:Y:S01]  /*1140*/  @!P1 IMAD.HI.U32 R8, R7, R2, RZ ;  /* 0x0000000207089227 */ /* 0x000fe200078e00ff */
[----:B------:R-:W-:-:S04]  /*1150*/  IADD3 R2, PT, PT, -R6, RZ, RZ ;  /* 0x000000ff06027210 */ /* 0x000fc80007ffe1ff */
[----:B------:R-:W-:Y:S01]  /*1160*/  @!P1 SHF.R.U32.HI R8, RZ, R3, R8 ;  /* 0x00000003ff089219 */ /* 0x000fe20000011608 */
[----:B------:R-:W-:-:S03]  /*1170*/  IMAD R2, R9, R2, R5 ;  /* 0x0000000209027224 */ /* 0x000fc600078e0205 */
[----:B------:R-:W-:Y:S02]  /*1180*/  @!P1 SEL R3, R7, R8, !P0 ;  /* 0x0000000807039207 */ /* 0x000fe40004000000 */
[----:B------:R-:W-:-:S03]  /*1190*/  IADD3 R8, PT, PT, -R5, RZ, RZ ;  /* 0x000000ff05087210 */ /* 0x000fc60007ffe1ff */
[--C-:B------:R-:W-:Y:S02]  /*11a0*/  @!P1 IMAD.IADD R6, R6, 0x1, -R3.reuse ;  /* 0x0000000106069824 */ /* 0x100fe400078e0a03 */
[----:B------:R-:W-:Y:S01]  /*11b0*/  @!P1 IMAD R3, R2, R11, R3 ;  /* 0x0000000b02039224 */ /* 0x000fe200078e0203 */
[----:B------:R-:W-:Y:S01]  /*11c0*/  IADD3 R2, PT, PT, -R7, RZ, RZ ;  /* 0x000000ff07027210 */ /* 0x000fe20007ffe1ff */
[----:B------:R-:W-:Y:S02]  /*11d0*/  @!P1 IMAD R5, R6, R9, R7 ;  /* 0x0000000906059224 */ /* 0x000fe400078e0207 */
[----:B------:R-:W-:Y:S02]  /*11e0*/  IMAD R8, R4, R8, R195 ;  /* 0x0000000804087224 */ /* 0x000fe400078e02c3 */
[----:B------:R-:W-:Y:S02]  /*11f0*/  @!P1 IMAD.MOV.U32 R7, RZ, RZ, R3 ;  /* 0x000000ffff079224 */ /* 0x000fe400078e0003 */
[----:B------:R-:W-:-:S02]  /*1200*/  IMAD R2, R10, R2, R205 ;  /* 0x000000020a027224 */ /* 0x000fc400078e02cd */
[----:B------:R-:W-:Y:S02]  /*1210*/  IMAD R195, R5, R4, R8 ;  /* 0x0000000405c37224 */ /* 0x000fe400078e0208 */
[----:B------:R-:W-:Y:S02]  /*1220*/  IMAD R205, R7, R10, R2 ;  /* 0x0000000a07cd7224 */ /* 0x000fe400078e0202 */
.L_x_15:
[----:B------:R-:W1:Y:S01]  /*1230*/  LDCU UR4, c[0x0][0xb30] ;  /* 0x00016600ff0477ac */ /* 0x000e620008000800 */
[----:B------:R-:W2:Y:S08]  /*1240*/  S2UR UR38, SR_CgaCtaId ;  /* 0x00000000002679c3 */ /* 0x000eb00000008800 */
[----:B------:R-:W3:Y:S01]  /*1250*/  LDC R92, c[0x0][0xb24] ;  /* 0x0002c900ff5c7b82 */ /* 0x000ee20000000800 */
[----:B-1----:R-:W-:-:S09]  /*1260*/  UISETP.NE.AND UP1, UPT, UR4, 0x1, UPT ;  /* 0x000000010400788c */ /* 0x002fd2000bf25270 */
[----:B--2---:R-:W-:Y:S05]  /*1270*/  BRA.U UP1, `(.L_x_16) ;  /* 0x0000000101407547 */ /* 0x004fea000b800000 */
[----:B------:R-:W1:Y:S08]  /*1280*/  LDC.64 R4, c[0x0][0xb10] ;  /* 0x0002c400ff047b82 */ /* 0x000e700000000a00 */
[----:B------:R-:W2:Y:S08]  /*1290*/  LDC.64 R2, c[0x0][0xb18] ;  /* 0x0002c600ff027b82 */ /* 0x000eb00000000a00 */
[----:B------:R-:W4:Y:S08]  /*12a0*/  LDC R6, c[0x0][0xb20] ;  /* 0x0002c800ff067b82 */ /* 0x000f300000000800 */
[----:B------:R-:W3:Y:S01]  /*12b0*/  LDC R8, c[0x0][0xb0c] ;  /* 0x0002c300ff087b82 */ /* 0x000ee20000000800 */
[----:B-1----:R-:W-:-:S05]  /*12c0*/  IMAD.HI.U32 R4, R205, R4, RZ ;  /* 0x00000004cd047227 */ /* 0x002fca00078e00ff */
[----:B------:R-:W-:Y:S01]  /*12d0*/  SHF.R.U32.HI R4, RZ, R5, R4 ;  /* 0x00000005ff047219 */ /* 0x000fe20000011604 */
[----:B--2---:R-:W-:Y:S01]  /*12e0*/  IMAD.HI.U32 R3, R195, R3, RZ ;  /* 0x00000003c3037227 */ /* 0x004fe200078e00ff */
[----:B------:R-:W-:-:S04]  /*12f0*/  ISETP.NE.AND P0, PT, R2, 0x1, PT ;  /* 0x000000010200780c */ /* 0x000fc80003f05270 */
[----:B----4-:R-:W-:-:S04]  /*1300*/  SHF.R.U32.HI R6, RZ, R6, R3 ;  /* 0x00000006ff067219 */ /* 0x010fc80000011603 */
[----:B------:R-:W-:Y:S02]  /*1310*/  SEL R3, R195, R6, !P0 ;  /* 0x00000006c3037207 */ /* 0x000fe40004000000 */
[----:B---3--:R-:W-:-:S04]  /*1320*/  ISETP.NE.AND P1, PT, R8, 0x1, PT ;  /* 0x000000010800780c */ /* 0x008fc80003f25270 */
[----:B------:R-:W-:-:S05]  /*1330*/  SEL R4, R205, R4, !P1 ;  /* 0x00000004cd047207 */ /* 0x000fca0004800000 */
[----:B------:R-:W-:Y:S02]  /*1340*/  IMAD.IADD R5, R3, 0x1, -R4 ;  /* 0x0000000103057824 */ /* 0x000fe400078e0a04 */
[----:B------:R-:W-:Y:S02]  /*1350*/  IMAD.IADD R3, R4, 0x1, -R3 ;  /* 0x0000000104037824 */ /* 0x000fe400078e0a03 */
[----:B------:R-:W-:Y:S02]  /*1360*/  IMAD R205, R5, R8, R205 ;  /* 0x0000000805cd7224 */ /* 0x000fe400078e02cd */
[----:B------:R-:W-:-:S07]  /*1370*/  IMAD R195, R3, R2, R195 ;  /* 0x0000000203c37224 */ /* 0x000fce00078e02c3 */
.L_x_16:
[----:B------:R-:W-:Y:S01]  /*1380*/  BAR.SYNC.DEFER_BLOCKING 0x0 ;  /* 0x0000000000007b1d */ /* 0x000fe20000010000 */
[----:B------:R-:W-:Y:S01]  /*1390*/  UISETP.NE.AND UP1, UPT, UR8, 0x2, UPT ;  /* 0x000000020800788c */ /* 0x000fe2000bf25270 */
[----:B------:R-:W-:Y:S02]  /*13a0*/  ISETP.NE.OR P5, PT, R0, 0x2, !P5 ;  /* 0x000000020000780c */ /* 0x000fe40006fa5670 */
[----:B------:R-:W-:-:S06]  /*13b0*/  LOP3.LUT R2, R218, 0x1f, RZ, 0xc0, !PT ;  /* 0x0000001fda027812 */ /* 0x000fcc00078ec0ff */
[----:B------:R-:W-:Y:S05]  /*13c0*/  BRA.U UP1, `(.L_x_17) ;  /* 0x0000001101cc7547 */ /* 0x000fea000b800000 */
[----:B------:R-:W1:Y:S01]  /*13d0*/  LDCU UR15, c[0x0][0x38c] ;  /* 0x00007180ff0f77ac */ /* 0x000e620008000800 */
[----:B------:R-:W2:Y:S01]  /*13e0*/  LDC R9, c[0x0][0x370] ;  /* 0x0000dc00ff097b82 */ /* 0x000ea20000000800 */
[----:B------:R-:W-:Y:S01]  /*13f0*/  PLOP3.LUT P1, PT, PT, PT, UP2, 0x80, 0x8 ;  /* 0x000000000008781c */ /* 0x000fe20003f2f028 */
[----:B------:R-:W-:Y:S01]  /*1400*/  HFMA2 R12, -RZ, RZ, 0, 0 ;  /* 0x00000000ff0c7431 */ /* 0x000fe200000001ff */
[----:B------:R-:W-:Y:S01]  /*1410*/  ISETP.EQ.OR P4, PT, R2, RZ, P5 ;  /* 0x000000ff0200720c */ /* 0x000fe20002f82670 */
[----:B------:R-:W-:Y:S01]  /*1420*/  IMAD.MOV.U32 R15, RZ, RZ, 0x1 ;  /* 0x00000001ff0f7424 */ /* 0x000fe200078e00ff */
[----:B------:R-:W-:Y:S01]  /*1430*/  PLOP3.LUT P1, PT, P1, PT, PT, 0x8, 0x80 ;  /* 0x000000000080781c */ /* 0x000fe20000f2e170 */
[----:B------:R-:W-:Y:S01]  /*1440*/  IMAD.MOV.U32 R14, RZ, RZ, RZ ;  /* 0x000000ffff0e7224 */ /* 0x000fe200078e00ff */
[----:B------:R-:W-:Y:S01]  /*1450*/  MOV R8, 0x1 ;  /* 0x0000000100087802 */ /* 0x000fe20000000f00 */
[----:B------:R-:W4:Y:S01]  /*1460*/  LDC R0, c[0x0][0x374] ;  /* 0x0000dd00ff007b82 */ /* 0x000f220000000800 */
[----:B------:R-:W-:Y:S01]  /*1470*/  IMAD.MOV.U32 R10, RZ, RZ, RZ ;  /* 0x000000ffff0a7224 */ /* 0x000fe200078e00ff */
[----:B------:R-:W2:Y:S01]  /*1480*/  LDCU.64 UR24, c[0x0][0x348] ;  /* 0x00006900ff1877ac */ /* 0x000ea20008000a00 */
[----:B------:R-:W-:Y:S01]  /*1490*/  UMOV UR13, URZ ;  /* 0x000000ff000d7c82 */ /* 0x000fe20008000000 */
[----:B-1----:R-:W-:-:S04]  /*14a0*/  UIADD3 UR5, UPT, UPT, UR15, 0x3f, URZ ;  /* 0x0000003f0f057890 */ /* 0x002fc8000fffe0ff */
[----:B------:R-:W-:-:S04]  /*14b0*/  USHF.R.S32.HI UR4, URZ, 0x1f, UR5 ;  /* 0x0000001fff047899 */ /* 0x000fc80008011405 */
[----:B------:R-:W-:-:S04]  /*14c0*/  ULEA.HI UR4, UR4, UR5, URZ, 0x6 ;  /* 0x0000000504047291 */ /* 0x000fc8000f8f30ff */
[----:B------:R-:W-:Y:S02]  /*14d0*/  USHF.R.S32.HI UR22, URZ, 0x6, UR4 ;  /* 0x00000006ff167899 */ /* 0x000fe40008011404 */
[----:B------:R-:W-:Y:S02]  /*14e0*/  UIADD3 UR4, UPT, UPT, UR15, -0x1, URZ ;  /* 0xffffffff0f047890 */ /* 0x000fe4000fffe0ff */
[----:B------:R-:W-:Y:S02]  /*14f0*/  UISETP.LT.U32.AND UP0, UPT, UR22, 0x7, UPT ;  /* 0x000000071600788c */ /* 0x000fe4000bf01070 */
[----:B------:R-:W-:Y:S02]  /*1500*/  UISETP.GE.U32.AND UP1, UPT, UR4, -0x7f, UPT ;  /* 0xffffff810400788c */ /* 0x000fe4000bf26070 */
[----:B------:R-:W-:Y:S02]  /*1510*/  USEL UR21, UR22, 0x7, UP0 ;  /* 0x0000000716157887 */ /* 0x000fe40008000000 */
[----:B------:R-:W-:-:S02]  /*1520*/  UIADD3 UR15, UPT, UPT, UR15, 0x7e, URZ ;  /* 0x0000007e0f0f7890 */ /* 0x000fc4000fffe0ff */
[----:B------:R-:W-:Y:S02]  /*1530*/  UIADD3 UR7, UPT, UPT, UR21, -0x1, URZ ;  /* 0xffffffff15077890 */ /* 0x000fe4000fffe0ff */
[----:B------:R-:W-:-:S03]  /*1540*/  UIADD3 UR14, UPT, UPT, UR22, -UR21, URZ ;  /* 0x80000015160e7290 */ /* 0x000fc6000fffe0ff */
[----:B------:R-:W-:-:S04]  /*1550*/  @UP1 UIADD3 UR7, UPT, UPT, UR21, URZ, URZ ;  /* 0x000000ff15071290 */ /* 0x000fc8000fffe0ff */
[----:B--2---:R-:W-:-:S12]  /*1560*/  UIADD3 UR7, UPT, UPT, UR7, 0x1, URZ ;  /* 0x0000000107077890 */ /* 0x004fd8000fffe0ff */
.L_x_35:
[----:B------:R-:W-:Y:S01]  /*1570*/  UISETP.NE.AND UP0, UPT, UR38, URZ, UPT ;  /* 0x000000ff2600728c */ /* 0x000fe2000bf05270 */
[----:B------:R-:W1:Y:S08]  /*1580*/  S2UR UR38, SR_CgaCtaId ;  /* 0x00000000002679c3 */ /* 0x000e700000008800 */
[----:B------:R-:W-:Y:S05]  /*1590*/  BRA.U UP0, `(.L_x_18) ;  /* 0x0000000100347547 */ /* 0x000fea000b800000 */
[----:B------:R-:W2:Y:S01]  /*15a0*/  S2R R2, SR_CgaCtaId ;  /* 0x0000000000027919 */ /* 0x000ea20000008800 */
[----:B------:R-:W-:-:S04]  /*15b0*/  MOV R3, 0x400 ;  /* 0x0000040000037802 */ /* 0x000fc80000000f00 */
[----:B--2---:R-:W-:Y:S02]  /*15c0*/  LEA R3, R2, R3, 0x18 ;  /* 0x0000000302037211 */ /* 0x004fe400078ec0ff */
[----:B------:R-:W-:-:S03]  /*15d0*/  SHF.L.U32 R2, R8, 0x1f, RZ ;  /* 0x0000001f08027819 */ /* 0x000fc600000006ff */
[----:B------:R-:W-:-:S04]  /*15e0*/  IMAD R3, R10, 0x8, R3 ;  /* 0x000000080a037824 */ /* 0x000fc800078e0203 */
[----:B------:R-:W2:Y:S02]  /*15f0*/  SYNCS.PHASECHK.TRANS64.TRYWAIT P0, [R3+URZ+0x110], R2 ;  /* 0x00011002030075a7 */ /* 0x000ea400080011ff */
[----:B--2---:R-:W-:Y:S05]  /*1600*/  @!P0 BRA `(.L_x_19) ;  /* 0x0000006400888947 */ /* 0x004fea0003800000 */
.L_x_109:
[----:B------:R-:W-:Y:S01]  /*1610*/  VIADD R10, R10, 0x1 ;  /* 0x000000010a0a7836 */ /* 0x000fe20000000000 */
[----:B------:R2:W-:Y:S04]  /*1620*/  SYNCS.ARRIVE.TRANS64.A1T0 RZ, [R3+URZ+0x100], RZ ;  /* 0x000100ff03ff79a7 */ /* 0x0005e800081000ff */
[----:B------:R-:W-:-:S04]  /*1630*/  ISETP.NE.AND P0, PT, R10, 0x2, PT ;  /* 0x000000020a00780c */ /* 0x000fc80003f05270 */
[----:B------:R-:W-:Y:S02]  /*1640*/  SEL R10, R10, RZ, P0 ;  /* 0x000000ff0a0a7207 */ /* 0x000fe40000000000 */
[----:B--2---:R-:W-:-:S04]  /*1650*/  SEL R3, RZ, 0x1, P0 ;  /* 0x00000001ff037807 */ /* 0x004fc80000000000 */
[----:B------:R-:W-:-:S07]  /*1660*/  LOP3.LUT R8, R8, R3, RZ, 0x3c, !PT ;  /* 0x0000000308087212 */ /* 0x000fce00078e3cff */
.L_x_18:
[----:B------:R-:W-:Y:S01]  /*1670*/  UMOV UR4, 0x400 ;  /* 0x0000040000047882 */ /* 0x000fe20000000000 */
[----:B------:R-:W-:Y:S01]  /*1680*/  SHF.L.U32 R2, R15, 0x1f, RZ ;  /* 0x0000001f0f027819 */ /* 0x000fe200000006ff */
[----:B-1----:R-:W-:Y:S01]  /*1690*/  ULEA UR4, UR38, UR4, 0x18 ;  /* 0x0000000426047291 */ /* 0x002fe2000f8ec0ff */
[----:B------:R-:W-:Y:S01]  /*16a0*/  R2UR UR35, R205 ;  /* 0x00000000cd2372ca */ /* 0x000fe200000e0000 */
[----:B------:R-:W-:Y:S01]  /*16b0*/  UISETP.GE.U32.AND UP0, UPT, UR15, 0x7f, UPT ;  /* 0x0000007f0f00788c */ /* 0x000fe2000bf06070 */
[----:B------:R-:W-:Y:S01]  /*16c0*/  R2UR UR11, R195 ;  /* 0x00000000c30b72ca */ /* 0x000fe200000e0000 */
[----:B------:R-:W-:Y:S01]  /*16d0*/  ULEA UR5, UR13, UR4, 0x3 ;  /* 0x000000040d057291 */ /* 0x000fe2000f8e18ff */
[----:B------:R-:W-:-:S08]  /*16e0*/  UMOV UR23, URZ ;  /* 0x000000ff00177c82 */ /* 0x000fd00008000000 */
[----:B------:R1:W2:Y:S01]  /*16f0*/  SYNCS.PHASECHK.TRANS64.TRYWAIT P0, [UR5+0x38], R2 ;  /* 0x00003802ff0075a7 */ /* 0x0002a20008001105 */
[----:B------:R-:W-:Y:S02]  /*1700*/  USHF.L.U32 UR35, UR35, 0x7, URZ ;  /* 0x0000000723237899 */ /* 0x000fe400080006ff */
[----:B------:R-:W-:Y:S01]  /*1710*/  UIMAD UR11, UR11, 0x50, URZ ;  /* 0x000000500b0b78a4 */ /* 0x000fe2000f8e02ff */
[----:B------:R-:W-:Y:S11]  /*1720*/  BRA.U !UP0, `(.L_x_20) ;  /* 0x0000000108a87547 */ /* 0x000ff6000b800000 */
[----:B------:R-:W-:Y:S01]  /*1730*/  UMOV UR16, URZ ;  /* 0x000000ff00107c82 */ /* 0x000fe20008000000 */
[----:B------:R-:W-:-:S05]  /*1740*/  UMOV UR6, UR13 ;  /* 0x0000000d00067c82 */ /* 0x000fca0008000000 */
.L_x_25:
[----:B--2---:R-:W-:Y:S01]  /*1750*/  @!P5 MOV R3, 0x6800 ;  /* 0x000068000003d802 */ /* 0x004fe20000000f00 */
[----:B-1----:R-:W-:Y:S01]  /*1760*/  ULEA UR33, UR6, UR4, 0x3 ;  /* 0x0000000406217291 */ /* 0x002fe2000f8e18ff */
[----:B--2---:R-:W-:Y:S11]  /*1770*/  @P0 BRA `(.L_x_21) ;  /* 0x00000000000c0947 */ /* 0x004ff60003800000 */
[----:B------:R-:W-:Y:S04]  /*1780*/  SHF.L.U32 R5, R15, 0x1f, RZ ;  /* 0x0000001f0f057819 */ /* 0x000fe800000006ff */
[----:B------:R-:W2:Y:S02]  /*1790*/  SYNCS.PHASECHK.TRANS64.TRYWAIT P0, [UR33+0x38], R5 ;  /* 0x00003805ff0075a7 */ /* 0x000ea40008001121 */
[----:B--2---:R-:W-:Y:S05]  /*17a0*/  @!P0 BRA `(.L_x_22) ;  /* 0x0000006400348947 */ /* 0x004fea0003800000 */
.L_x_21:
[----:B------:R2:W-:Y:S01]  /*17b0*/  @!P5 SYNCS.ARRIVE.TRANS64 RZ, [UR33], R3 ;  /* 0x00000003ffffd9a7 */ /* 0x0005e20008000021 */
[----:B------:R-:W-:Y:S04]  /*17c0*/  BSSY.RECONVERGENT B0, `(.L_x_23) ;  /* 0x0000003000007945 */ /* 0x000fe80003800200 */
[----:B------:R-:W-:Y:S05]  /*17d0*/  @P4 BRA `(.L_x_24) ;  /* 0x0000000000044947 */ /* 0x000fea0003800000 */
[----:B------:R-:W-:Y:S05]  /*17e0*/  BPT.TRAP 0x1 ;  /* 0x000000040000795c */ /* 0x000fea0000300000 */
.L_x_24:
[----:B------:R-:W-:Y:S05]  /*17f0*/  BSYNC.RECONVERGENT B0 ;  /* 0x0000000000007941 */ /* 0x000fea0003800200 */
.L_x_23:
[----:B------:R-:W-:Y:S02]  /*1800*/  UIADD3 UR13, UPT, UPT, UR6, 0x1, URZ ;  /* 0x00000001060d7890 */ /* 0x000fe4000fffe0ff */
[----:B------:R-:W-:Y:S02]  /*1810*/  UIADD3 UR18, UP1, UPT, UR24, 0x80, URZ ;  /* 0x0000008018127890 */ /* 0x000fe4000ff3e0ff */
[----:B------:R-:W-:Y:S02]  /*1820*/  UISETP.NE.AND UP0, UPT, UR13, 0x7, UPT ;  /* 0x000000070d00788c */ /* 0x000fe4000bf05270 */
[----:B------:R-:W-:Y:S02]  /*1830*/  ULEA UR32, UR6, UR4, 0xe ;  /* 0x0000000406207291 */ /* 0x000fe4000f8e70ff */
[----:B------:R-:W-:Y:S02]  /*1840*/  USEL UR9, URZ, 0x1, UP0 ;  /* 0x00000001ff097887 */ /* 0x000fe40008000000 */
[----:B------:R-:W-:Y:S02]  /*1850*/  USEL UR13, UR13, URZ, UP0 ;  /* 0x000000ff0d0d7287 */ /* 0x000fe40008000000 */
[----:B------:R-:W-:Y:S02]  /*1860*/  USHF.L.U32 UR34, UR16, 0x6, URZ ;  /* 0x0000000610227899 */ /* 0x000fe400080006ff */
[----:B------:R-:W-:Y:S01]  /*1870*/  ULEA UR8, UR13, UR4, 0x3 ;  /* 0x000000040d087291 */ /* 0x000fe2000f8e18ff */
[----:B------:R-:W-:Y:S01]  /*1880*/  LOP3.LUT R15, R15, UR9, RZ, 0x3c, !PT ;  /* 0x000000090f0f7c12 */ /* 0x000fe2000f8e3cff */
[----:B------:R-:W-:Y:S02]  /*1890*/  UIADD3.X UR19, UPT, UPT, URZ, UR25, URZ, UP1, !UPT ;  /* 0x00000019ff137290 */ /* 0x000fe40008ffe4ff */
[----:B------:R-:W-:Y:S01]  /*18a0*/  UIADD3 UR32, UPT, UPT, UR32, 0xa300, URZ ;  /* 0x0000a30020207890 */ /* 0x000fe2000fffe0ff */
[----:B-1----:R-:W-:Y:S01]  /*18b0*/  SHF.L.U32 R2, R15, 0x1f, RZ ;  /* 0x0000001f0f027819 */ /* 0x002fe200000006ff */
[----:B------:R-:W-:Y:S02]  /*18c0*/  UIMAD UR5, UR6, 0x2800, UR4 ;  /* 0x00002800060578a4 */ /* 0x000fe4000f8e0204 */
[----:B------:R-:W-:Y:S01]  /*18d0*/  UIADD3 UR26, UP0, UPT, UR24, 0x180, URZ ;  /* 0x00000180181a7890 */ /* 0x000fe2000ff1e0ff */
[----:B------:R1:W1:Y:S01]  /*18e0*/  SYNCS.PHASECHK.TRANS64.TRYWAIT P0, [UR8+0x38], R2 ;  /* 0x00003802ff0075a7 */ /* 0x0002620008001108 */
[----:B------:R-:W-:Y:S01]  /*18f0*/  UMOV UR28, 0x0 ;  /* 0x00000000001c7882 */ /* 0x000fe20000000000 */
[----:B------:R-:W-:Y:S01]  /*1900*/  UMOV UR29, 0x10000000 ;  /* 0x10000000001d7882 */ /* 0x000fe20000000000 */
[----:B------:R-:W-:Y:S01]  /*1910*/  UIADD3 UR8, UPT, UPT, UR5, 0x26300, URZ ;  /* 0x0002630005087890 */ /* 0x000fe2000fffe0ff */
[----:B------:R1:W-:Y:S01]  /*1920*/  UTMALDG.3D [UR32], [UR18], desc[UR28] ;  /* 0x00001c20120075b4 */ /* 0x0003e20008011000 */
[----:B------:R-:W-:Y:S02]  /*1930*/  UIADD3.X UR27, UPT, UPT, URZ, UR25, URZ, UP0, !UPT ;  /* 0x00000019ff1b7290 */ /* 0x000fe400087fe4ff */
[----:B------:R-:W-:Y:S01]  /*1940*/  UIADD3 UR16, UPT, UPT, UR16, 0x1, URZ ;  /* 0x0000000110107890 */ /* 0x000fe2000fffe0ff */
[----:B------:R-:W-:Y:S01]  /*1950*/  UMOV UR12, UR36 ;  /* 0x00000024000c7c82 */ /* 0x000fe20008000000 */
[----:B------:R-:W-:Y:S01]  /*1960*/  UMOV UR9, UR33 ;  /* 0x0000002100097c82 */ /* 0x000fe20008000000 */
[----:B------:R-:W-:Y:S01]  /*1970*/  UMOV UR10, UR34 ;  /* 0x00000022000a7c82 */ /* 0x000fe20008000000 */
[----:B------:R-:W-:Y:S03]  /*1980*/  UISETP.NE.AND UP0, UPT, UR16, UR7, UPT ;  /* 0x000000071000728c */ /* 0x000fe6000bf05270 */
[----:B------:R1:W-:Y:S01]  /*1990*/  UTMALDG.3D [UR8], [UR26], desc[UR28] ;  /* 0x00001c081a0075b4 */ /* 0x0003e20008011000 */
[----:B------:R-:W-:Y:S01]  /*19a0*/  UMOV UR23, UR7 ;  /* 0x0000000700177c82 */ /* 0x000fe20008000000 */
[----:B------:R-:W-:Y:S04]  /*19b0*/  UMOV UR6, UR13 ;  /* 0x0000000d00067c82 */ /* 0x000fe80008000000 */
[----:B------:R-:W-:Y:S05]  /*19c0*/  BRA.U UP0, `(.L_x_25) ;  /* 0xfffffffd00607547 */ /* 0x000fea000b83ffff */
.L_x_20:
[----:B------:R-:W-:Y:S01]  /*19d0*/  ULEA UR5, UR13, UR4, 0x3 ;  /* 0x000000040d057291 */ /* 0x000fe2000f8e18ff */
[----:B-1----:R-:W-:Y:S01]  /*19e0*/  SHF.L.U32 R2, R15, 0x1f, RZ ;  /* 0x0000001f0f027819 */ /* 0x002fe200000006ff */
[----:B------:R-:W-:Y:S01]  /*19f0*/  @!P1 SYNCS.ARRIVE.TRANS64.A1T0 RZ, [UR4+0x98], RZ ;  /* 0x000098ffffff99a7 */ /* 0x000fe20008100004 */
[----:B------:R-:W-:-:S06]  /*1a00*/  UISETP.GT.AND UP0, UPT, UR22, UR21, UPT ;  /* 0x000000151600728c */ /* 0x000fcc000bf04270 */
[----:B--2---:R1:W2:Y:S03]  /*1a10*/  SYNCS.PHASECHK.TRANS64.TRYWAIT P0, [UR5+0x38], R2 ;  /* 0x00003802ff0075a7 */ /* 0x0042a60008001105 */
[----:B------:R-:W-:Y:S05]  /*1a20*/  BRA.U !UP0, `(.L_x_26) ;  /* 0x0000000108ac7547 */ /* 0x000fea000b800000 */
[----:B------:R-:W-:Y:S01]  /*1a30*/  UIADD3 UR26, UPT, UPT, UR14, UR23, URZ ;  /* 0x000000170e1a7290 */ /* 0x000fe2000fffe0ff */
[----:B------:R-:W-:-:S11]  /*1a40*/  UMOV UR6, UR13 ;  /* 0x0000000d00067c82 */ /* 0x000fd60008000000 */
.L_x_31:
[----:B--2---:R-:W-:Y:S01]  /*1a50*/  @!P5 MOV R3, 0x6800 ;  /* 0x000068000003d802 */ /* 0x004fe20000000f00 */
[----:B-1----:R-:W-:Y:S01]  /*1a60*/  ULEA UR17, UR6, UR4, 0x3 ;  /* 0x0000000406117291 */ /* 0x002fe2000f8e18ff */
[----:B--2---:R-:W-:Y:S11]  /*1a70*/  @P0 BRA `(.L_x_27) ;  /* 0x00000000000c0947 */ /* 0x004ff60003800000 */
[----:B------:R-:W-:Y:S04]  /*1a80*/  SHF.L.U32 R5, R15, 0x1f, RZ ;  /* 0x0000001f0f057819 */ /* 0x000fe800000006ff */
[----:B------:R-:W2:Y:S02]  /*1a90*/  SYNCS.PHASECHK.TRANS64.TRYWAIT P0, [UR17+0x38], R5 ;  /* 0x00003805ff0075a7 */ /* 0x000ea40008001111 */
[----:B--2---:R-:W-:Y:S05]  /*1aa0*/  @!P0 BRA `(.L_x_28) ;  /* 0x00000060008c8947 */ /* 0x004fea0003800000 */
.L_x_27:
[----:B------:R2:W-:Y:S01]  /*1ab0*/  @!P5 SYNCS.ARRIVE.TRANS64 RZ, [UR17], R3 ;  /* 0x00000003ffffd9a7 */ /* 0x0005e20008000011 */
[----:B------:R-:W-:Y:S04]  /*1ac0*/  BSSY.RECONVERGENT B0, `(.L_x_29) ;  /* 0x0000003000007945 */ /* 0x000fe80003800200 */
[----:B------:R-:W-:Y:S05]  /*1ad0*/  @P4 BRA `(.L_x_30) ;  /* 0x0000000000044947 */ /* 0x000fea0003800000 */
[----:B------:R-:W-:Y:S05]  /*1ae0*/  BPT.TRAP 0x1 ;  /* 0x000000040000795c */ /* 0x000fea0000300000 */
.L_x_30:
[----:B------:R-:W-:Y:S05]  /*1af0*/  BSYNC.RECONVERGENT B0 ;  /* 0x0000000000007941 */ /* 0x000fea0003800200 */
.L_x_29:
[----:B------:R-:W-:Y:S02]  /*1b00*/  UIADD3 UR13, UPT, UPT, UR6, 0x1, URZ ;  /* 0x00000001060d7890 */ /* 0x000fe4000fffe0ff */
[----:B------:R-:W-:Y:S02]  /*1b10*/  ULEA UR16, UR6, UR4, 0xe ;  /* 0x0000000406107291 */ /* 0x000fe4000f8e70ff */
[----:B------:R-:W-:Y:S02]  /*1b20*/  UISETP.NE.AND UP0, UPT, UR13, 0x7, UPT ;  /* 0x000000070d00788c */ /* 0x000fe4000bf05270 */
[----:B------:R-:W-:Y:S02]  /*1b30*/  UIADD3 UR32, UP1, UPT, UR24, 0x80, URZ ;  /* 0x0000008018207890 */ /* 0x000fe4000ff3e0ff */
[----:B------:R-:W-:Y:S02]  /*1b40*/  USEL UR9, URZ, 0x1, UP0 ;  /* 0x00000001ff097887 */ /* 0x000fe40008000000 */
[----:B------:R-:W-:Y:S02]  /*1b50*/  USEL UR13, UR13, URZ, UP0 ;  /* 0x000000ff0d0d7287 */ /* 0x000fe40008000000 */
[----:B------:R-:W-:Y:S02]  /*1b60*/  USHF.L.U32 UR18, UR23, 0x6, URZ ;  /* 0x0000000617127899 */ /* 0x000fe400080006ff */
[----:B------:R-:W-:Y:S01]  /*1b70*/  ULEA UR8, UR13, UR4, 0x3 ;  /* 0x000000040d087291 */ /* 0x000fe2000f8e18ff */
[----:B------:R-:W-:Y:S01]  /*1b80*/  LOP3.LUT R15, R15, UR9, RZ, 0x3c, !PT ;  /* 0x000000090f0f7c12 */ /* 0x000fe2000f8e3cff */
[----:B------:R-:W-:Y:S02]  /*1b90*/  UIADD3 UR16, UPT, UPT, UR16, 0xa300, URZ ;  /* 0x0000a30010107890 */ /* 0x000fe4000fffe0ff */
[----:B------:R-:W-:Y:S01]  /*1ba0*/  UIADD3.X UR33, UPT, UPT, URZ, UR25, URZ, UP1, !UPT ;  /* 0x00000019ff217290 */ /* 0x000fe20008ffe4ff */
[----:B-1----:R-:W-:Y:S01]  /*1bb0*/  SHF.L.U32 R2, R15, 0x1f, RZ ;  /* 0x0000001f0f027819 */ /* 0x002fe200000006ff */
[----:B------:R-:W-:Y:S02]  /*1bc0*/  UIMAD UR5, UR6, 0x2800, UR4 ;  /* 0x00002800060578a4 */ /* 0x000fe4000f8e0204 */
[----:B------:R-:W-:Y:S01]  /*1bd0*/  UIADD3 UR30, UP0, UPT, UR24, 0x180, URZ ;  /* 0x00000180181e7890 */ /* 0x000fe2000ff1e0ff */
[----:B------:R1:W1:Y:S01]  /*1be0*/  SYNCS.PHASECHK.TRANS64.TRYWAIT P0, [UR8+0x38], R2 ;  /* 0x00003802ff0075a7 */ /* 0x0002620008001108 */
[----:B------:R-:W-:Y:S01]  /*1bf0*/  UIADD3 UR8, UPT, UPT, UR5, 0x26300, URZ ;  /* 0x0002630005087890 */ /* 0x000fe2000fffe0ff */
[----:B------:R-:W-:Y:S01]  /*1c00*/  UMOV UR28, 0x0 ;  /* 0x00000000001c7882 */ /* 0x000fe20000000000 */
[----:B------:R-:W-:Y:S01]  /*1c10*/  UMOV UR29, 0x10000000 ;  /* 0x10000000001d7882 */ /* 0x000fe20000000000 */
[----:B------:R-:W-:Y:S01]  /*1c20*/  UMOV UR19, UR35 ;  /* 0x0000002300137c82 */ /* 0x000fe20008000000 */
[----:B------:R-:W-:Y:S01]  /*1c30*/  UMOV UR20, UR36 ;  /* 0x0000002400147c82 */ /* 0x000fe20008000000 */
[----:B------:R-:W-:Y:S01]  /*1c40*/  UIADD3.X UR31, UPT, UPT, URZ, UR25, URZ, UP0, !UPT ;  /* 0x00000019ff1f7290 */ /* 0x000fe200087fe4ff */
[----:B------:R1:W-:Y:S01]  /*1c50*/  UTMALDG.3D [UR16], [UR32], desc[UR28] ;  /* 0x00001c10200075b4 */ /* 0x0003e20008011000 */
[----:B------:R-:W-:Y:S01]  /*1c60*/  UIADD3 UR23, UPT, UPT, UR23, 0x1, URZ ;  /* 0x0000000117177890 */ /* 0x000fe2000fffe0ff */
[----:B------:R-:W-:Y:S01]  /*1c70*/  UMOV UR12, UR36 ;  /* 0x00000024000c7c82 */ /* 0x000fe20008000000 */
[----:B------:R-:W-:Y:S01]  /*1c80*/  UMOV UR9, UR17 ;  /* 0x0000001100097c82 */ /* 0x000fe20008000000 */
[----:B------:R-:W-:Y:S01]  /*1c90*/  UMOV UR10, UR18 ;  /* 0x00000012000a7c82 */ /* 0x000fe20008000000 */
[----:B------:R-:W-:Y:S03]  /*1ca0*/  UISETP.NE.AND UP0, UPT, UR23, UR26, UPT ;  /* 0x0000001a1700728c */ /* 0x000fe6000bf05270 */
[----:B------:R1:W-:Y:S01]  /*1cb0*/  UTMALDG.3D [UR8], [UR30], desc[UR28] ;  /* 0x00001c081e0075b4 */ /* 0x0003e20008011000 */
[----:B------:R-:W-:Y:S05]  /*1cc0*/  UMOV UR6, UR13 ;  /* 0x0000000d00067c82 */ /* 0x000fea0008000000 */
[----:B------:R-:W-:Y:S05]  /*1cd0*/  BRA.U UP0, `(.L_x_31) ;  /* 0xfffffffd005c7547 */ /* 0x000fea000b83ffff */
.L_x_26:
[----:B-1----:R-:W-:Y:S01]  /*1ce0*/  LEA R2, R14, UR4, 0x3 ;  /* 0x000000040e027c11 */ /* 0x002fe2000f8e18ff */
[----:B------:R-:W-:Y:S01]  /*1cf0*/  NOP ;  /* 0x0000000000007918 */ /* 0x000fe20000000000 */
[----:B--2---:R-:W-:Y:S02]  /*1d00*/  SHF.L.U32 R3, R12, 0x1f, RZ ;  /* 0x0000001f0c037819 */ /* 0x004fe400000006ff */
[----:B------:R-:W-:Y:S02]  /*1d10*/  LEA R4, R14, UR4, 0x4 ;  /* 0x000000040e047c11 */ /* 0x000fe4000f8e20ff */
[----:B------:R-:W1:Y:S02]  /*1d20*/  SYNCS.PHASECHK.TRANS64.TRYWAIT P0, [R2+URZ+0xa0], R3 ;  /* 0x0000a003020075a7 */ /* 0x000e6400080011ff */
[----:B-1----:R-:W-:Y:S05]  /*1d30*/  @!P0 BRA `(.L_x_32) ;  /* 0x0000006000008947 */ /* 0x002fea0003800000 */
.L_x_112:
[----:B------:R-:W2:Y:S01]  /*1d40*/  LDS.128 R4, [R4+0x130] ;  /* 0x0001300004047984 */ /* 0x000ea20000000c00 */
[----:B---3--:R-:W-:Y:S01]  /*1d50*/  ISETP.GE.AND P0, PT, R92, 0x1, PT ;  /* 0x000000015c00780c */ /* 0x008fe20003f06270 */
[----:B-1----:R-:W-:Y:S01]  /*1d60*/  VIADD R2, R2, 0xb0 ;  /* 0x000000b002027836 */ /* 0x002fe20000000000 */
[----:B------:R-:W-:Y:S01]  /*1d70*/  @!PT LDS RZ, [RZ] ;  /* 0x00000000fffff984 */ /* 0x000fe20000000800 */
[----:B------:R-:W-:Y:S01]  /*1d80*/  @!PT LDS RZ, [RZ] ;  /* 0x00000000fffff984 */ /* 0x000fe20000000800 */
[----:B------:R-:W-:Y:S01]  /*1d90*/  @!PT LDS RZ, [RZ] ;  /* 0x00000000fffff984 */ /* 0x000fe20000000800 */
[----:B------:R-:W-:Y:S01]  /*1da0*/  @!PT LDS RZ, [RZ] ;  /* 0x00000000fffff984 */ /* 0x000fe20000000800 */
[----:B------:R1:W-:Y:S06]  /*1db0*/  MEMBAR.ALL.CTA ;  /* 0x0000000000007992 */ /* 0x0003ec0000008000 */
[----:B-1----:R-:W1:Y:S01]  /*1dc0*/  FENCE.VIEW.ASYNC.S ;  /* 0x00000000000073c6 */ /* 0x002e620000000000 */
[----:B------:R-:W-:-:S04]  /*1dd0*/  PRMT R2, RZ, 0x654, R2 ;  /* 0x00000654ff027816 */ /* 0x000fc80000000002 */
[----:B-1----:R1:W-:Y:S01]  /*1de0*/  SYNCS.ARRIVE.TRANS64.RED.A1T0 RZ, [R2+URZ], RZ ;  /* 0x000000ff02ff79a7 */ /* 0x0023e200081004ff */
[----:B--2---:R-:W-:-:S13]  /*1df0*/  LOP3.LUT P2, RZ, R6, 0x1, RZ, 0xc0, !PT ;  /* 0x0000000106ff7812 */ /* 0x004fda000784c0ff */
[----:B------:R-:W-:Y:S01]  /*1e00*/  @P2 SHF.R.U32.HI R3, RZ, 0x10, R5 ;  /* 0x00000010ff032819 */ /* 0x000fe20000011605 */
[----:B------:R-:W-:Y:S01]  /*1e10*/  VOTEU.ANY UP0, P2 ;  /* 0x0000000000ff7886 */ /* 0x000fe20001000100 */
[----:B------:R-:W-:Y:S02]  /*1e20*/  @P2 MOV R13, R4 ;  /* 0x00000004000d2202 */ /* 0x000fe40000000f00 */
[----:B------:R-:W-:Y:S02]  /*1e30*/  @P2 R2UR.BROADCAST UR5, R3 ;  /* 0x00000000030522ca */ /* 0x000fe400008e0000 */
[----:B------:R-:W-:-:S11]  /*1e40*/  @P2 LOP3.LUT R11, R5, 0xffff, RZ, 0xc0, !PT ;  /* 0x0000ffff050b2812 */ /* 0x000fd600078ec0ff */
[----:B------:R-:W-:Y:S01]  /*1e50*/  @UP0 UMOV UR36, UR5 ;  /* 0x0000000500240c82 */ /* 0x000fe20008000000 */
[----:B-1----:R-:W-:Y:S05]  /*1e60*/  @!P0 BRA `(.L_x_33) ;  /* 0x0000000000b88947 */ /* 0x002fea0003800000 */
[----:B------:R-:W4:Y:S01]  /*1e70*/  LDC.64 R4, c[0x0][0xb18] ;  /* 0x0002c600ff047b82 */ /* 0x000f220000000a00 */
[----:B------:R-:W-:-:S07]  /*1e80*/  ISETP.NE.AND P3, PT, R92, 0x1, PT ;  /* 0x000000015c00780c */ /* 0x000fce0003f65270 */
[----:B------:R-:W1:Y:S08]  /*1e90*/  LDC.64 R6, c[0x0][0xb10] ;  /* 0x0002c400ff067b82 */ /* 0x000e700000000a00 */
[----:B------:R-:W2:Y:S08]  /*1ea0*/  LDC R16, c[0x0][0xb20] ;  /* 0x0002c800ff107b82 */ /* 0x000eb00000000800 */
[----:B------:R-:W3:Y:S01]  /*1eb0*/  LDC R18, c[0x0][0xb0c] ;  /* 0x0002c300ff127b82 */ /* 0x000ee20000000800 */
[----:B----4-:R-:W-:Y:S01]  /*1ec0*/  IMAD.HI.U32 R17, R0, R5, RZ ;  /* 0x0000000500117227 */ /* 0x010fe200078e00ff */
[----:B------:R-:W-:-:S03]  /*1ed0*/  ISETP.NE.AND P0, PT, R4, 0x1, PT ;  /* 0x000000010400780c */ /* 0x000fc60003f05270 */
[----:B------:R-:W-:-:S03]  /*1ee0*/  IMAD.HI.U32 R5, R11, R5, RZ ;  /* 0x000000050b057227 */ /* 0x000fc600078e00ff */
[----:B------:R-:W4:Y:S01]  /*1ef0*/  LDC.64 R2, c[0x0][0xb28] ;  /* 0x0002ca00ff027b82 */ /* 0x000f220000000a00 */
[----:B-1----:R-:W-:-:S04]  /*1f00*/  IMAD.HI.U32 R20, R9, R6, RZ ;  /* 0x0000000609147227 */ /* 0x002fc800078e00ff */
[----:B------:R-:W-:Y:S01]  /*1f10*/  IMAD.HI.U32 R22, R13, R6, RZ ;  /* 0x000000060d167227 */ /* 0x000fe200078e00ff */
[----:B------:R-:W-:Y:S02]  /*1f20*/  SHF.R.U32.HI R20, RZ, R7, R20 ;  /* 0x00000007ff147219 */ /* 0x000fe40000011614 */
[-C--:B--2---:R-:W-:Y:S02]  /*1f30*/  SHF.R.U32.HI R17, RZ, R16.reuse, R17 ;  /* 0x00000010ff117219 */ /* 0x084fe40000011611 */
[----:B------:R-:W-:Y:S02]  /*1f40*/  SHF.R.U32.HI R16, RZ, R16, R5 ;  /* 0x00000010ff107219 */ /* 0x000fe40000011605 */
[----:B------:R-:W-:Y:S02]  /*1f50*/  SEL R17, R0, R17, !P0 ;  /* 0x0000001100117207 */ /* 0x000fe40004000000 */
[----:B------:R-:W-:Y:S02]  /*1f60*/  SHF.R.U32.HI R22, RZ, R7, R22 ;  /* 0x00000007ff167219 */ /* 0x000fe40000011616 */
[----:B---3--:R-:W-:-:S02]  /*1f70*/  ISETP.NE.AND P1, PT, R18, 0x1, PT ;  /* 0x000000011200780c */ /* 0x008fc40003f25270 */
[----:B------:R-:W-:Y:S02]  /*1f80*/  SEL R5, R11, R16, !P0 ;  /* 0x000000100b057207 */ /* 0x000fe40004000000 */
[----:B------:R-:W-:Y:S02]  /*1f90*/  SEL R19, R9, R20, !P1 ;  /* 0x0000001409137207 */ /* 0x000fe40004800000 */
[----:B------:R-:W-:Y:S01]  /*1fa0*/  SEL R7, R13, R22, !P1 ;  /* 0x000000160d077207 */ /* 0x000fe20004800000 */
[----:B----4-:R-:W-:-:S04]  /*1fb0*/  IMAD.HI.U32 R20, R17, R2, RZ ;  /* 0x0000000211147227 */ /* 0x010fc800078e00ff */
        /* <DEDUP_REMOVED lines=10> */
[----:B------:R-:W-:-:S04]  /*2060*/  @!P0 IMAD.HI.U32 R16, R7, R2, RZ ;  /* 0x0000000207108227 */ /* 0x000fc800078e00ff */
[----:B------:R-:W-:Y:S01]  /*2070*/  IMAD.MOV R2, RZ, RZ, -R6 ;  /* 0x000000ffff027224 */ /* 0x000fe200078e0a06 */
[----:B------:R-:W-:-:S03]  /*2080*/  @!P0 SHF.R.U32.HI R16, RZ, R3, R16 ;  /* 0x00000003ff108219 */ /* 0x000fc60000011610 */
[----:B------:R-:W-:Y:S01]  /*2090*/  IMAD R2, R92, R2, R5 ;  /* 0x000000025c027224 */ /* 0x000fe200078e0205 */
        /* <DEDUP_REMOVED lines=11> */
.L_x_33:
[----:B------:R-:W1:Y:S02]  /*2150*/  LDCU UR5, c[0x0][0xb30] ;  /* 0x00016600ff0577ac */ /* 0x000e640008000800 */
[----:B-1----:R-:W-:-:S09]  /*2160*/  UISETP.NE.AND UP0, UPT, UR5, 0x1, UPT ;  /* 0x000000010500788c */ /* 0x002fd2000bf05270 */
[----:B------:R-:W-:Y:S05]  /*2170*/  BRA.U UP0, `(.L_x_34) ;  /* 0x0000000100407547 */ /* 0x000fea000b800000 */
[----:B------:R-:W1:Y:S08]  /*2180*/  LDC.64 R4, c[0x0][0xb10] ;  /* 0x0002c400ff047b82 */ /* 0x000e700000000a00 */
[----:B------:R-:W2:Y:S08]  /*2190*/  LDC.64 R2, c[0x0][0xb18] ;  /* 0x0002c600ff027b82 */ /* 0x000eb00000000a00 */
[----:B------:R-:W3:Y:S08]  /*21a0*/  LDC R6, c[0x0][0xb20] ;  /* 0x0002c800ff067b82 */ /* 0x000ef00000000800 */
[----:B------:R-:W4:Y:S01]  /*21b0*/  LDC R16, c[0x0][0xb0c] ;  /* 0x0002c300ff107b82 */ /* 0x000f220000000800 */
[----:B-1----:R-:W-:-:S05]  /*21c0*/  IMAD.HI.U32 R4, R13, R4, RZ ;  /* 0x000000040d047227 */ /* 0x002fca00078e00ff */
[----:B------:R-:W-:Y:S01]  /*21d0*/  SHF.R.U32.HI R4, RZ, R5, R4 ;  /* 0x00000005ff047219 */ /* 0x000fe20000011604 */
[----:B--2---:R-:W-:Y:S01]  /*21e0*/  IMAD.HI.U32 R3, R11, R3, RZ ;  /* 0x000000030b037227 */ /* 0x004fe200078e00ff */
[----:B------:R-:W-:-:S04]  /*21f0*/  ISETP.NE.AND P0, PT, R2, 0x1, PT ;  /* 0x000000010200780c */ /* 0x000fc80003f05270 */
[----:B---3--:R-:W-:-:S04]  /*2200*/  SHF.R.U32.HI R6, RZ, R6, R3 ;  /* 0x00000006ff067219 */ /* 0x008fc80000011603 */
[----:B------:R-:W-:Y:S02]  /*2210*/  SEL R3, R11, R6, !P0 ;  /* 0x000000060b037207 */ /* 0x000fe40004000000 */
[----:B----4-:R-:W-:-:S04]  /*2220*/  ISETP.NE.AND P1, PT, R16, 0x1, PT ;  /* 0x000000011000780c */ /* 0x010fc80003f25270 */
[----:B------:R-:W-:-:S05]  /*2230*/  SEL R4, R13, R4, !P1 ;  /* 0x000000040d047207 */ /* 0x000fca0004800000 */
[----:B------:R-:W-:Y:S02]  /*2240*/  IMAD.IADD R5, R3, 0x1, -R4 ;  /* 0x0000000103057824 */ /* 0x000fe400078e0a04 */
[----:B------:R-:W-:Y:S02]  /*2250*/  IMAD.IADD R3, R4, 0x1, -R3 ;  /* 0x0000000104037824 */ /* 0x000fe400078e0a03 */
[----:B------:R-:W-:Y:S02]  /*2260*/  IMAD R13, R5, R16, R13 ;  /* 0x00000010050d7224 */ /* 0x000fe400078e020d */
[----:B------:R-:W-:-:S07]  /*2270*/  IMAD R11, R3, R2, R11 ;  /* 0x00000002030b7224 */ /* 0x000fce00078e020b */
.L_x_34:
[----:B------:R-:W-:Y:S01]  /*2280*/  VIADD R14, R14, 0x1 ;  /* 0x000000010e0e7836 */ /* 0x000fe20000000000 */
[----:B------:R-:W-:Y:S01]  /*2290*/  PLOP3.LUT P1, PT, PT, PT, PT, 0x80, 0x8 ;  /* 0x000000000008781c */ /* 0x000fe20003f2f070 */
[----:B------:R-:W-:Y:S02]  /*22a0*/  IMAD.IADD R205, R13, 0x1, R204 ;  /* 0x000000010dcd7824 */ /* 0x000fe400078e02cc */
[----:B------:R-:W-:Y:S01]  /*22b0*/  IMAD.IADD R195, R11, 0x1, R194 ;  /* 0x000000010bc37824 */ /* 0x000fe200078e02c2 */
[----:B------:R-:W-:-:S04]  /*22c0*/  ISETP.NE.AND P0, PT, R14, 0x2, PT ;  /* 0x000000020e00780c */ /* 0x000fc80003f05270 */
[----:B------:R-:W-:Y:S02]  /*22d0*/  SEL R3, RZ, 0x1, P0 ;  /* 0x00000001ff037807 */ /* 0x000fe40000000000 */
[----:B------:R-:W-:Y:S02]  /*22e0*/  SEL R14, R14, RZ, P0 ;  /* 0x000000ff0e0e7207 */ /* 0x000fe40000000000 */
[----:B------:R-:W-:Y:S01]  /*22f0*/  LOP3.LUT R12, R12, R3, RZ, 0x3c, !PT ;  /* 0x000000030c0c7212 */ /* 0x000fe200078e3cff */
[----:B------:R-:W-:Y:S06]  /*2300*/  @P2 BRA `(.L_x_35) ;  /* 0xfffffff000982947 */ /* 0x000fec000383ffff */
[----:B------:R-:W-:Y:S01]  /*2310*/  UIADD3 UR4, UPT, UPT, UR4, 0x38, URZ ;  /* 0x0000003804047890 */ /* 0x000fe2000fffe0ff */
[----:B------:R-:W-:-:S03]  /*2320*/  SHF.L.U32 R3, R15, 0x1f, RZ ;  /* 0x0000001f0f037819 */ /* 0x000fc600000006ff */
[----:B------:R-:W-:-:S09]  /*2330*/  ULEA UR5, UR13, UR4, 0x3 ;  /* 0x000000040d057291 */ /* 0x000fd2000f8e18ff */
[----:B------:R-:W1:Y:S02]  /*2340*/  SYNCS.PHASECHK.TRANS64.TRYWAIT P0, [UR5], R3 ;  /* 0x00000003ff0075a7 */ /* 0x000e640008001105 */
[----:B-1----:R-:W-:Y:S05]  /*2350*/  @!P0 BRA `(.L_x_36) ;  /* 0x00000058008c8947 */ /* 0x002fea0003800000 */
.L_x_114:
[----:B------:R-:W-:-:S04]  /*2360*/  UIADD3 UR6, UPT, UPT, UR13, 0x1, URZ ;  /* 0x000000010d067890 */ /* 0x000fc8000fffe0ff */
[----:B------:R-:W-:-:S04]  /*2370*/  UISETP.NE.AND UP0, UPT, UR6, 0x7, UPT ;  /* 0x000000070600788c */ /* 0x000fc8000bf05270 */
[----:B------:R-:W-:Y:S02]  /*2380*/  USEL UR7, URZ, 0x1, UP0 ;  /* 0x00000001ff077887 */ /* 0x000fe40008000000 */
[----:B------:R-:W-:-:S04]  /*2390*/  USEL UR6, UR6, URZ, UP0 ;  /* 0x000000ff06067287 */ /* 0x000fc80008000000 */
[----:B------:R-:W-:Y:S01]  /*23a0*/  ULEA UR5, UR6, UR4, 0x3 ;  /* 0x0000000406057291 */ /* 0x000fe2000f8e18ff */
[----:B------:R-:W-:-:S04]  /*23b0*/  LOP3.LUT R2, R15, UR7, RZ, 0x3c, !PT ;  /* 0x000000070f027c12 */ /* 0x000fc8000f8e3cff */
[----:B-1----:R-:W-:-:S04]  /*23c0*/  SHF.L.U32 R3, R2, 0x1f, RZ ;  /* 0x0000001f02037819 */ /* 0x002fc800000006ff */
[----:B------:R-:W1:Y:S02]  /*23d0*/  SYNCS.PHASECHK.TRANS64.TRYWAIT P0, [UR5], R3 ;  /* 0x00000003ff0075a7 */ /* 0x000e640008001105 */
[----:B-1----:R-:W-:Y:S05]  /*23e0*/  @!P0 BRA `(.L_x_37) ;  /* 0x0000005800808947 */ /* 0x002fea0003800000 */
.L_x_116:
        /* <DEDUP_REMOVED lines=9> */
.L_x_118:
        /* <DEDUP_REMOVED lines=9> */
.L_x_120:
        /* <DEDUP_REMOVED lines=9> */
.L_x_122:
        /* <DEDUP_REMOVED lines=9> */
.L_x_124:
[----:B------:R-:W-:-:S04]  /*2630*/  UIADD3 UR6, UPT, UPT, UR6, 0x1, URZ ;  /* 0x0000000106067890 */ /* 0x000fc8000fffe0ff */
[----:B------:R-:W-:-:S04]  /*2640*/  UISETP.NE.AND UP0, UPT, UR6, 0x7, UPT ;  /* 0x000000070600788c */ /* 0x000fc8000bf05270 */
[----:B------:R-:W-:Y:S02]  /*2650*/  USEL UR5, URZ, 0x1, UP0 ;  /* 0x00000001ff057887 */ /* 0x000fe40008000000 */
[----:B------:R-:W-:-:S04]  /*2660*/  USEL UR6, UR6, URZ, UP0 ;  /* 0x000000ff06067287 */ /* 0x000fc80008000000 */
[----:B------:R-:W-:Y:S01]  /*2670*/  ULEA UR6, UR6, UR4, 0x3 ;  /* 0x0000000406067291 */ /* 0x000fe2000f8e18ff */
[----:B-1----:R-:W-:-:S04]  /*2680*/  LOP3.LUT R3, R2, UR5, RZ, 0x3c, !PT ;  /* 0x0000000502037c12 */ /* 0x002fc8000f8e3cff */
[----:B------:R-:W-:Y:S01]  /*2690*/  SHF.L.U32 R3, R3, 0x1f, RZ ;  /* 0x0000001f03037819 */ /* 0x000fe200000006ff */
[----:B----4-:R-:W-:-:S07]  /*26a0*/  IMAD.U32 R0, RZ, RZ, UR6 ;  /* 0x00000006ff007e24 */ /* 0x010fce000f8e00ff */
.L_x_42:
[----:B-1----:R1:W2:Y:S02]  /*26b0*/  SYNCS.PHASECHK.TRANS64.TRYWAIT P0, [R0+URZ], R3 ;  /* 0x00000003000075a7 */ /* 0x0022a400080011ff */
[----:B--2---:R-:W-:Y:S05]  /*26c0*/  @!P0 NANOSLEEP.SYNCS 0x989680 ;  /* 0x009896800000895d */ /* 0x004fea0003900000 */
[----:B------:R-:W2:Y:S02]  /*26d0*/  @!P0 SYNCS.PHASECHK.TRANS64 P0, [R0+URZ], R3 ;  /* 0x00000003000085a7 */ /* 0x000ea400080010ff */
[----:B--2---:R-:W-:Y:S05]  /*26e0*/  @P0 EXIT ;  /* 0x000000000000094d */ /* 0x004fea0003800000 */
[----:B------:R-:W-:Y:S05]  /*26f0*/  BRA `(.L_x_42) ;  /* 0xfffffffc00ec7947 */ /* 0x000fea000383ffff */
.L_x_17:
[----:B------:R-:W-:-:S04]  /*2700*/  UISETP.NE.AND UP1, UPT, UR38, URZ, UPT ;  /* 0x000000ff2600728c */ /* 0x000fc8000bf25270 */
[----:B------:R-:W-:-:S09]  /*2710*/  UISETP.NE.OR UP1, UPT, UR8, 0x1, UP1 ;  /* 0x000000010800788c */ /* 0x000fd20008f25670 */
[----:B------:R-:W-:Y:S05]  /*2720*/  BRA.U UP1, `(.L_x_43) ;  /* 0x0000000501487547 */ /* 0x000fea000b800000 */
[----:B------:R-:W-:Y:S01]  /*2730*/  ISETP.NE.AND P2, PT, R2, RZ, PT ;  /* 0x000000ff0200720c */ /* 0x000fe20003f45270 */
[----:B------:R-:W-:Y:S01]  /*2740*/  IMAD.MOV.U32 R12, RZ, RZ, 0x1 ;  /* 0x00000001ff0c7424 */ /* 0x000fe200078e00ff */
[----:B------:R-:W-:Y:S02]  /*2750*/  CS2R R10, SRZ ;  /* 0x00000000000a7805 */ /* 0x000fe4000001ff00 */
[----:B------:R-:W-:Y:S01]  /*2760*/  CS2R R8, SRZ ;  /* 0x0000000000087805 */ /* 0x000fe2000001ff00 */
[----:B------:R-:W-:Y:S01]  /*2770*/  UMOV UR4, 0x400 ;  /* 0x0000040000047882 */ /* 0x000fe20000000000 */
[----:B------:R-:W-:Y:S01]  /*2780*/  UMOV UR6, URZ ;  /* 0x000000ff00067c82 */ /* 0x000fe20008000000 */
[----:B------:R-:W-:-:S12]  /*2790*/  ULEA UR38, UR38, UR4, 0x18 ;  /* 0x0000000426267291 */ /* 0x000fd8000f8ec0ff */
.L_x_47:
[----:B------:R-:W-:Y:S02]  /*27a0*/  LEA R0, R8, UR38, 0x3 ;  /* 0x0000002608007c11 */ /* 0x000fe4000f8e18ff */
[----:B------:R-:W-:-:S03]  /*27b0*/  SHF.L.U32 R5, R9, 0x1f, RZ ;  /* 0x0000001f09057819 */ /* 0x000fc600000006ff */
[----:B------:R-:W-:Y:S01]  /*27c0*/  VIADD R4, R0, 0x110 ;  /* 0x0000011000047836 */ /* 0x000fe20000000000 */
[----:B------:R-:W1:Y:S02]  /*27d0*/  SYNCS.PHASECHK.TRANS64.TRYWAIT P0, [R0+URZ+0x100], R5 ;  /* 0x00010005000075a7 */ /* 0x000e6400080011ff */
[----:B-1----:R-:W-:Y:S05]  /*27e0*/  @!P0 BRA `(.L_x_44) ;  /* 0x0000005400f88947 */ /* 0x002fea0003800000 */
.L_x_125:
[----:B------:R-:W-:Y:S01]  /*27f0*/  ULEA UR5, UR6, UR38, 0x3 ;  /* 0x0000002606057291 */ /* 0x000fe2000f8e18ff */
[----:B------:R-:W-:Y:S02]  /*2800*/  PRMT R4, RZ, 0x654, R4 ;  /* 0x00000654ff047816 */ /* 0x000fe40000000004 */
[----:B-1----:R-:W-:Y:S01]  /*2810*/  SHF.L.U32 R5, R12, 0x1f, RZ ;  /* 0x0000001f0c057819 */ /* 0x002fe200000006ff */
[----:B------:R-:W-:Y:S01]  /*2820*/  UIADD3 UR4, UPT, UPT, UR5, 0xa0, URZ ;  /* 0x000000a005047890 */ /* 0x000fe2000fffe0ff */
[----:B------:R1:W-:Y:S05]  /*2830*/  SYNCS.ARRIVE.TRANS64.RED.A1T0 RZ, [R4+URZ], RZ ;  /* 0x000000ff04ff79a7 */ /* 0x0003ea00081004ff */
[----:B------:R-:W-:Y:S01]  /*2840*/  IMAD.U32 R7, RZ, RZ, UR4 ;  /* 0x00000004ff077e24 */ /* 0x000fe2000f8e00ff */
[----:B------:R-:W2:Y:S04]  /*2850*/  SYNCS.PHASECHK.TRANS64.TRYWAIT P0, [UR5+0xb0], R5 ;  /* 0x0000b005ff0075a7 */ /* 0x000ea80008001105 */
[----:B------:R-:W-:Y:S01]  /*2860*/  PRMT R6, R2, 0x654, R7 ;  /* 0x0000065402067816 */ /* 0x000fe20000000007 */
[----:B-1----:R-:W-:Y:S01]  /*2870*/  @!P2 IMAD.MOV.U32 R4, RZ, RZ, 0x10 ;  /* 0x00000010ff04a424 */ /* 0x002fe200078e00ff */
[----:B--2---:R-:W-:Y:S06]  /*2880*/  @!P0 BRA `(.L_x_45) ;  /* 0x0000005400e48947 */ /* 0x004fec0003800000 */
.L_x_127:
[----:B------:R-:W-:Y:S01]  /*2890*/  ULEA UR4, UR6, UR38, 0x4 ;  /* 0x0000002606047291 */ /* 0x000fe2000f8e20ff */
[----:B------:R-:W-:Y:S01]  /*28a0*/  SEL R3, R6, R3, !P2 ;  /* 0x0000000306037207 */ /* 0x000fe20005000000 */
[----:B------:R-:W-:Y:S01]  /*28b0*/  UIADD3 UR5, UPT, UPT, UR5, 0xa0, URZ ;  /* 0x000000a005057890 */ /* 0x000fe2000fffe0ff */
[----:B-1----:R-:W-:Y:S01]  /*28c0*/  LEA R0, R11, UR38, 0x3 ;  /* 0x000000260b007c11 */ /* 0x002fe2000f8e18ff */
[----:B------:R-:W-:Y:S01]  /*28d0*/  UIADD3 UR4, UPT, UPT, UR4, 0x130, URZ ;  /* 0x0000013004047890 */ /* 0x000fe2000fffe0ff */
[----:B------:R-:W-:Y:S01]  /*28e0*/  SHF.L.U32 R5, R10, 0x1f, RZ ;  /* 0x0000001f0a057819 */ /* 0x000fe200000006ff */
[----:B------:R1:W-:Y:S01]  /*28f0*/  @!P2 SYNCS.ARRIVE.TRANS64.RED RZ, [R3+URZ], R4 ;  /* 0x0000000403ffa9a7 */ /* 0x0003e200080004ff */
[----:B------:R-:W-:Y:S01]  /*2900*/  UIADD3 UR6, UPT, UPT, UR6, 0x1, URZ ;  /* 0x0000000106067890 */ /* 0x000fe2000fffe0ff */
[----:B------:R-:W-:-:S03]  /*2910*/  VIADD R8, R8, 0x1 ;  /* 0x0000000108087836 */ /* 0x000fc60000000000 */
[----:B------:R-:W-:Y:S02]  /*2920*/  UISETP.NE.AND UP0, UPT, UR6, 0x2, UPT ;  /* 0x000000020600788c */ /* 0x000fe4000bf05270 */
[----:B------:R-:W-:Y:S06]  /*2930*/  UGETNEXTWORKID.BROADCAST [UR4], [UR5] ;  /* 0x00000000040073ca */ /* 0x000fec0008000100 */
[----:B------:R-:W-:Y:S01]  /*2940*/  USEL UR4, URZ, 0x1, UP0 ;  /* 0x00000001ff047887 */ /* 0x000fe20008000000 */
[----:B------:R-:W-:Y:S01]  /*2950*/  ISETP.NE.AND P0, PT, R8, 0x2, PT ;  /* 0x000000020800780c */ /* 0x000fe20003f05270 */
[----:B------:R-:W-:Y:S01]  /*2960*/  USEL UR6, UR6, URZ, UP0 ;  /* 0x000000ff06067287 */ /* 0x000fe20008000000 */
[----:B------:R-:W2:Y:S03]  /*2970*/  SYNCS.PHASECHK.TRANS64.TRYWAIT P1, [R0+URZ+0xa0], R5 ;  /* 0x0000a005000075a7 */ /* 0x000ea600080211ff */
[----:B------:R-:W-:Y:S01]  /*2980*/  LOP3.LUT R12, R12, UR4, RZ, 0x3c, !PT ;  /* 0x000000040c0c7c12 */ /* 0x000fe2000f8e3cff */
[----:B-12---:R-:W-:Y:S07]  /*2990*/  @!P1 BRA `(.L_x_46) ;  /* 0x0000005400b89947 */ /* 0x006fee0003800000 */
.L_x_128:
[C---:B------:R-:W-:Y:S01]  /*29a0*/  LEA R4, R11.reuse, UR38, 0x4 ;  /* 0x000000260b047c11 */ /* 0x040fe2000f8e20ff */
[----:B-1----:R-:W-:Y:S01]  /*29b0*/  VIADD R0, R0, 0xb0 ;  /* 0x000000b000007836 */ /* 0x002fe20000000000 */
[----:B------:R-:W-:Y:S01]  /*29c0*/  SEL R8, R8, RZ, P0 ;  /* 0x000000ff08087207 */ /* 0x000fe20000000000 */
[----:B------:R-:W-:-:S03]  /*29d0*/  VIADD R11, R11, 0x1 ;  /* 0x000000010b0b7836 */ /* 0x000fc60000000000 */
[----:B------:R-:W1:Y:S01]  /*29e0*/  LDS.128 R4, [R4+0x130] ;  /* 0x0001300004047984 */ /* 0x000e620000000c00 */
[----:B------:R-:W-:Y:S02]  /*29f0*/  PRMT R0, RZ, 0x654, R0 ;  /* 0x00000654ff007816 */ /* 0x000fe40000000000 */
[C---:B------:R-:W-:Y:S01]  /*2a00*/  ISETP.NE.AND P1, PT, R11.reuse, 0x2, PT ;  /* 0x000000020b00780c */ /* 0x040fe20003f25270 */
[----:B------:R-:W-:Y:S01]  /*2a10*/  @!PT LDS RZ, [RZ] ;  /* 0x00000000fffff984 */ /* 0x000fe20000000800 */
[----:B------:R-:W-:Y:S01]  /*2a20*/  @!PT LDS RZ, [RZ] ;  /* 0x00000000fffff984 */ /* 0x000fe20000000800 */
[----:B------:R-:W-:Y:S01]  /*2a30*/  @!PT LDS RZ, [RZ] ;  /* 0x00000000fffff984 */ /* 0x000fe20000000800 */
[----:B------:R-:W-:Y:S01]  /*2a40*/  @!PT LDS RZ, [RZ] ;  /* 0x00000000fffff984 */ /* 0x000fe20000000800 */
[----:B------:R2:W-:Y:S06]  /*2a50*/  MEMBAR.ALL.CTA ;  /* 0x0000000000007992 */ /* 0x0005ec0000008000 */
[----:B--2---:R-:W2:Y:S01]  /*2a60*/  FENCE.VIEW.ASYNC.S ;  /* 0x00000000000073c6 */ /* 0x004ea20000000000 */
[----:B------:R-:W-:Y:S01]  /*2a70*/  SEL R11, R11, RZ, P1 ;  /* 0x000000ff0b0b7207 */ /* 0x000fe20000800000 */
[----:B--2---:R2:W-:Y:S01]  /*2a80*/  SYNCS.ARRIVE.TRANS64.RED.A1T0 RZ, [R0+URZ], RZ ;  /* 0x000000ff00ff79a7 */ /* 0x0045e200081004ff */
[----:B-1----:R-:W-:-:S02]  /*2a90*/  LOP3.LUT P3, RZ, R6, 0x1, RZ, 0xc0, !PT ;  /* 0x0000000106ff7812 */ /* 0x002fc4000786c0ff */
[----:B------:R-:W-:-:S04]  /*2aa0*/  SEL R5, RZ, 0x1, P1 ;  /* 0x00000001ff057807 */ /* 0x000fc80000800000 */
[----:B------:R-:W-:Y:S02]  /*2ab0*/  LOP3.LUT R10, R10, R5, RZ, 0x3c, !PT ;  /* 0x000000050a0a7212 */ /* 0x000fe400078e3cff */
[----:B--2---:R-:W-:-:S04]  /*2ac0*/  SEL R0, RZ, 0x1, P0 ;  /* 0x00000001ff007807 */ /* 0x004fc80000000000 */
[----:B------:R-:W-:Y:S01]  /*2ad0*/  LOP3.LUT R9, R9, R0, RZ, 0x3c, !PT ;  /* 0x0000000009097212 */ /* 0x000fe200078e3cff */
[----:B------:R-:W-:Y:S06]  /*2ae0*/  @P3 BRA `(.L_x_47) ;  /* 0xfffffffc002c3947 */ /* 0x000fec000383ffff */
[----:B------:R-:W-:Y:S01]  /*2af0*/  ULEA UR5, UR6, UR38, 0x3 ;  /* 0x0000002606057291 */ /* 0x000fe2000f8e18ff */
[----:B------:R-:W-:-:S08]  /*2b00*/  SHF.L.U32 R3, R12, 0x1f, RZ ;  /* 0x0000001f0c037819 */ /* 0x000fd000000006ff */
[----:B------:R-:W1:Y:S02]  /*2b10*/  SYNCS.PHASECHK.TRANS64 P0, [UR5+0xb0], R3 ;  /* 0x0000b003ff0075a7 */ /* 0x000e640008001005 */
[----:B-1----:R-:W-:Y:S05]  /*2b20*/  @P0 BRA `(.L_x_48) ;  /* 0x0000000000080947 */ /* 0x002fea0003800000 */
[----:B------:R-:W1:Y:S02]  /*2b30*/  SYNCS.PHASECHK.TRANS64.TRYWAIT P0, [UR5+0xb0], R3 ;  /* 0x0000b003ff0075a7 */ /* 0x000e640008001105 */
[----:B-1----:R-:W-:Y:S05]  /*2b40*/  @!P0 BRA `(.L_x_49) ;  /* 0x0000005400608947 */ /* 0x002fea0003800000 */
.L_x_48:
[----:B------:R-:W-:-:S04]  /*2b50*/  UIADD3 UR4, UPT, UPT, UR6, 0x1, URZ ;  /* 0x0000000106047890 */ /* 0x000fc8000fffe0ff */
[----:B------:R-:W-:-:S04]  /*2b60*/  UISETP.NE.AND UP0, UPT, UR4, 0x2, UPT ;  /* 0x000000020400788c */ /* 0x000fc8000bf05270 */
[----:B------:R-:W-:Y:S02]  /*2b70*/  USEL UR7, URZ, 0x1, UP0 ;  /* 0x00000001ff077887 */ /* 0x000fe40008000000 */
[----:B------:R-:W-:-:S04]  /*2b80*/  USEL UR4, UR4, URZ, UP0 ;  /* 0x000000ff04047287 */ /* 0x000fc80008000000 */
[----:B------:R-:W-:Y:S01]  /*2b90*/  ULEA UR4, UR4, UR38, 0x3 ;  /* 0x0000002604047291 */ /* 0x000fe2000f8e18ff */
[----:B-1----:R-:W-:-:S04]  /*2ba0*/  LOP3.LUT R3, R12, UR7, RZ, 0x3c, !PT ;  /* 0x000000070c037c12 */ /* 0x002fc8000f8e3cff */
[----:B------:R-:W-:-:S04]  /*2bb0*/  SHF.L.U32 R0, R3, 0x1f, RZ ;  /* 0x0000001f03007819 */ /* 0x000fc800000006ff */
[----:B------:R-:W1:Y:S02]  /*2bc0*/  SYNCS.PHASECHK.TRANS64 P0, [UR4+0xb0], R0 ;  /* 0x0000b000ff0075a7 */ /* 0x000e640008001004 */
[----:B-1----:R-:W-:Y:S05]  /*2bd0*/  @P0 EXIT ;  /* 0x000000000000094d */ /* 0x002fea0003800000 */
[----:B------:R-:W-:Y:S02]  /*2be0*/  SHF.L.U32 R3, R3, 0x1f, RZ ;  /* 0x0000001f03037819 */ /* 0x000fe400000006ff */
[----:B------:R-:W-:-:S07]  /*2bf0*/  MOV R0, UR4 ;  /* 0x0000000400007c02 */ /* 0x000fce0008000f00 */
.L_x_50:
[----:B-1----:R1:W2:Y:S02]  /*2c00*/  SYNCS.PHASECHK.TRANS64.TRYWAIT P0, [R0+URZ+0xb0], R3 ;  /* 0x0000b003000075a7 */ /* 0x0022a400080011ff */
[----:B--2---:R-:W-:Y:S05]  /*2c10*/  @!P0 NANOSLEEP.SYNCS 0x989680 ;  /* 0x009896800000895d */ /* 0x004fea0003900000 */
[----:B------:R-:W2:Y:S02]  /*2c20*/  @!P0 SYNCS.PHASECHK.TRANS64 P0, [R0+URZ+0xb0], R3 ;  /* 0x0000b003000085a7 */ /* 0x000ea400080010ff */
[----:B--2---:R-:W-:Y:S05]  /*2c30*/  @P0 EXIT ;  /* 0x000000000000094d */ /* 0x004fea0003800000 */
[----:B------:R-:W-:Y:S05]  /*2c40*/  BRA `(.L_x_50) ;  /* 0xfffffffc00ec7947 */ /* 0x000fea000383ffff */
.L_x_43:
[----:B------:R-:W-:-:S09]  /*2c50*/  UISETP.NE.AND UP1, UPT, UR8, URZ, UPT ;  /* 0x000000ff0800728c */ /* 0x000fd2000bf25270 */
[----:B------:R-:W-:Y:S05]  /*2c60*/  BRA.U UP1, `(.L_x_51) ;  /* 0x0000000d01b47547 */ /* 0x000fea000b800000 */
[----:B------:R-:W-:Y:S01]  /*2c70*/  UMOV UR4, 0x40 ;  /* 0x0000004000047882 */ /* 0x000fe20000000000 */
[----:B------:R-:W-:Y:S01]  /*2c80*/  NOP ;  /* 0x0000000000007918 */ /* 0x000fe20000000000 */
[----:B------:R-:W-:Y:S01]  /*2c90*/  ULEA UR4, UR38, UR4, 0x18 ;  /* 0x0000000426047291 */ /* 0x000fe2000f8ec0ff */
[----:B------:R-:W-:Y:S02]  /*2ca0*/  UMOV UR5, 0x400 ;  /* 0x0000040000057882 */ /* 0x000fe40000000000 */
[----:B------:R-:W-:-:S06]  /*2cb0*/  ULEA UR38, UR38, UR5, 0x18 ;  /* 0x0000000526267291 */ /* 0x000fcc000f8ec0ff */
[----:B------:R-:W1:Y:S02]  /*2cc0*/  LDS.U8 R0, [UR4+0x1c] ;  /* 0x00001c04ff007984 */ /* 0x000e640008000000 */
[----:B-1----:R-:W-:-:S13]  /*2cd0*/  ISETP.NE.AND P0, PT, R0, RZ, PT ;  /* 0x000000ff0000720c */ /* 0x002fda0003f05270 */
[----:B------:R-:W-:Y:S05]  /*2ce0*/  @P0 BRA `(.L_x_52) ;  /* 0x0000000000580947 */ /* 0x000fea0003800000 */
[----:B------:R-:W-:-:S13]  /*2cf0*/  ELECT P0, URZ, PT ;  /* 0x0000000000ff782f */ /* 0x000fda0003800000 */
[----:B------:R-:W-:Y:S05]  /*2d00*/  @!P0 BRA `(.L_x_53) ;  /* 0x0000000000608947 */ /* 0x000fea0003800000 */
[----:B------:R-:W-:Y:S01]  /*2d10*/  UMOV UR5, 0x10 ;  /* 0x0000001000057882 */ /* 0x000fe20000000000 */
[----:B------:R-:W-:Y:S01]  /*2d20*/  HFMA2 R0, -RZ, RZ, 0, 5.9604644775390625e-08 ;  /* 0x00000001ff007431 */ /* 0x000fe200000001ff */
[----:B------:R-:W-:-:S03]  /*2d30*/  MOV R2, 0xffff ;  /* 0x0000ffff00027802 */ /* 0x000fc60000000f00 */
[----:B------:R-:W-:Y:S04]  /*2d40*/  DEPBAR.LE SB1, 0x36 ;  /* 0x00009d800000791a */ /* 0x000fe80000000000 */
[----:B------:R-:W1:Y:S02]  /*2d50*/  UTCATOMSWS.FIND_AND_SET.ALIGN UP0, UR5, UR5 ;  /* 0x00000005000575e3 */ /* 0x000e640008000800 */
[----:B-1----:R-:W-:Y:S01]  /*2d60*/  MOV R3, UR5 ;  /* 0x0000000500037c02 */ /* 0x002fe20008000f00 */
[----:B------:R-:W-:Y:S06]  /*2d70*/  BRA.U UP0, `(.L_x_54) ;  /* 0x0000000100187547 */ /* 0x000fec000b800000 */
.L_x_55:
[----:B------:R-:W-:Y:S05]  /*2d80*/  NANOSLEEP 0x64 ;  /* 0x000000640000795d */ /* 0x000fea0003800000 */
[----:B------:R-:W-:-:S05]  /*2d90*/  UMOV UR5, 0x10 ;  /* 0x0000001000057882 */ /* 0x000fca0000000000 */
[----:B------:R-:W-:Y:S04]  /*2da0*/  DEPBAR.LE SB1, 0x36 ;  /* 0x00009d800000791a */ /* 0x000fe80000000000 */
[----:B------:R-:W1:Y:S02]  /*2db0*/  UTCATOMSWS.FIND_AND_SET.ALIGN UP0, UR5, UR5 ;  /* 0x00000005000575e3 */ /* 0x000e640008000800 */
[----:B-1----:R-:W-:Y:S01]  /*2dc0*/  MOV R3, UR5 ;  /* 0x0000000500037c02 */ /* 0x002fe20008000f00 */
[----:B------:R-:W-:Y:S05]  /*2dd0*/  BRA.U !UP0, `(.L_x_55) ;  /* 0xfffffffd08e87547 */ /* 0x000fea000b83ffff */
.L_x_54:
[-C--:B------:R-:W-:Y:S02]  /*2de0*/  SHF.L.U32 R2, R2, R3.reuse, RZ ;  /* 0x0000000302027219 */ /* 0x080fe400000006ff */
[----:B------:R-:W-:Y:S01]  /*2df0*/  SHF.L.U32 R0, R0, R3, RZ ;  /* 0x0000000300007219 */ /* 0x000fe200000006ff */
[----:B------:R-:W-:Y:S02]  /*2e00*/  IMAD.SHL.U32 R3, R3, 0x20, RZ ;  /* 0x0000002003037824 */ /* 0x000fe400078e00ff */
[----:B------:R1:W-:Y:S04]  /*2e10*/  ATOMS.OR RZ, [UR4+0x14], R2 ;  /* 0x00001402ffff798c */ /* 0x0003e8000b000004 */
[----:B------:R1:W-:Y:S04]  /*2e20*/  ATOMS.OR RZ, [UR4+0x18], R0 ;  /* 0x00001800ffff798c */ /* 0x0003e8000b000004 */
[----:B------:R1:W-:Y:S01]  /*2e30*/  STS [UR38+0x150], R3 ;  /* 0x00015003ff007988 */ /* 0x0003e20008000826 */
[----:B------:R-:W-:Y:S05]  /*2e40*/  BRA `(.L_x_53) ;  /* 0x0000000000107947 */ /* 0x000fea0003800000 */
.L_x_52:
[----:B------:R-:W-:Y:S02]  /*2e50*/  MOV R0, 0xffffffff ;  /* 0xffffffff00007802 */ /* 0x000fe40000000f00 */
[----:B------:R-:W-:-:S03]  /*2e60*/  MOV R2, 0x2e90 ;  /* 0x00002e9000027802 */ /* 0x000fc60000000f00 */
[----:B------:R1:W-:Y:S04]  /*2e70*/  STS [UR38+0x150], R0 ;  /* 0x00015000ff007988 */ /* 0x0003e80008000826 */
[----:B-1-3-5:R-:W-:Y:S05]  /*2e80*/  CALL.REL.NOINC `($__internal_1_$__cuda_sm10x_tcgen05_guardrail_trap_phase_invalid_during_alloc) ;  /* 0x0000005400f07944 */ /* 0x02afea0003c00000 */
.L_x_53:
[----:B------:R-:W-:Y:S05]  /*2e90*/  WARPSYNC.ALL ;  /* 0x0000000000007948 */ /* 0x000fea0003800000 */
[----:B------:R-:W2:Y:S01]  /*2ea0*/  S2UR UR9, SR_CgaCtaId ;  /* 0x00000000000979c3 */ /* 0x000ea20000008800 */
[----:B------:R-:W-:Y:S01]  /*2eb0*/  UMOV UR4, 0x400 ;  /* 0x0000040000047882 */ /* 0x000fe20000000000 */
[----:B------:R-:W-:-:S06]  /*2ec0*/  NOP ;  /* 0x0000000000007918 */ /* 0x000fcc0000000000 */
[----:B------:R-:W-:Y:S06]  /*2ed0*/  BAR.ARV 0x6, 0xa0 ;  /* 0x0182800000007b1d */ /* 0x000fec0000002000 */
[----:B------:R-:W4:Y:S01]  /*2ee0*/  LDCU UR5, c[0x0][0x38c] ;  /* 0x00007180ff0577ac */ /* 0x000f220008000800 */
[----:B------:R-:W-:Y:S01]  /*2ef0*/  IMAD.MOV.U32 R11, RZ, RZ, 0x1 ;  /* 0x00000001ff0b7424 */ /* 0x000fe200078e00ff */
[----:B------:R-:W-:Y:S01]  /*2f00*/  CS2R R8, SRZ ;  /* 0x0000000000087805 */ /* 0x000fe2000001ff00 */
[----:B------:R-:W-:Y:S01]  /*2f10*/  IMAD.MOV.U32 R10, RZ, RZ, RZ ;  /* 0x000000ffff0a7224 */ /* 0x000fe200078e00ff */
[----:B------:R-:W-:Y:S01]  /*2f20*/  UMOV UR12, URZ ;  /* 0x000000ff000c7c82 */ /* 0x000fe20008000000 */
[----:B------:R-:W-:Y:S01]  /*2f30*/  UMOV UR11, URZ ;  /* 0x000000ff000b7c82 */ /* 0x000fe20008000000 */
[----:B------:R-:W-:Y:S01]  /*2f40*/  UMOV UR22, 0x0 ;  /* 0x0000000000167882 */ /* 0x000fe20000000000 */
[----:B------:R-:W-:Y:S01]  /*2f50*/  UMOV UR23, 0x8140010 ;  /* 0x0814001000177882 */ /* 0x000fe20000000000 */
[----:B------:R-:W-:Y:S01]  /*2f60*/  UMOV UR20, 0x0 ;  /* 0x0000000000147882 */ /* 0x000fe20000000000 */
[----:B------:R-:W-:Y:S01]  /*2f70*/  UMOV UR21, 0x8140010 ;  /* 0x0814001000157882 */ /* 0x000fe20000000000 */
[----:B--2---:R-:W-:Y:S01]  /*2f80*/  ULEA UR9, UR9, UR4, 0x18 ;  /* 0x0000000409097291 */ /* 0x004fe2000f8ec0ff */
[----:B------:R-:W2:Y:S03]  /*2f90*/  LDCU UR4, c[0x0][0x38c] ;  /* 0x00007180ff0477ac */ /* 0x000ea60008000800 */
[----:B------:R-:W-:-:S02]  /*2fa0*/  UIADD3 UR10, UPT, UPT, UR9, 0xa300, URZ ;  /* 0x0000a300090a7890 */ /* 0x000fc4000fffe0ff */
[----:B----4-:R-:W-:-:S03]  /*2fb0*/  UISETP.GE.AND UP3, UPT, UR5, 0x1, UPT ;  /* 0x000000010500788c */ /* 0x010fc6000bf66270 */
[----:B-1----:R-:W1:Y:S01]  /*2fc0*/  LDS R0, [UR9+0x150] ;  /* 0x00015009ff007984 */ /* 0x002e620008000800 */
[----:B------:R-:W-:Y:S01]  /*2fd0*/  USHF.R.U32.HI UR10, URZ, 0x4, UR10 ;  /* 0x00000004ff0a7899 */ /* 0x000fe2000801160a */
[----:B------:R-:W-:Y:S01]  /*2fe0*/  UMOV UR26, 0x0 ;  /* 0x00000000001a7882 */ /* 0x000fe20000000000 */
[----:B------:R-:W-:Y:S02]  /*2ff0*/  UMOV UR27, 0x8140010 ;  /* 0x08140010001b7882 */ /* 0x000fe40000000000 */
[----:B------:R-:W-:Y:S01]  /*3000*/  ULOP3.LUT UR10, UR10, 0x3fff, URZ, 0xc0, !UPT ;  /* 0x00003fff0a0a7892 */ /* 0x000fe2000f8ec0ff */
[----:B------:R-:W-:Y:S01]  /*3010*/  UMOV UR24, 0x0 ;  /* 0x0000000000187882 */ /* 0x000fe20000000000 */
[----:B------:R-:W-:Y:S02]  /*3020*/  UMOV UR25, 0x8140010 ;  /* 0x0814001000197882 */ /* 0x000fe40000000000 */
[----:B------:R-:W-:Y:S02]  /*3030*/  ULOP3.LUT UR10, UR10, 0x10000, URZ, 0xfc, !UPT ;  /* 0x000100000a0a7892 */ /* 0x000fe4000f8efcff */
[----:B--2---:R-:W-:-:S04]  /*3040*/  UIADD3 UR4, UPT, UPT, UR4, 0x3f, URZ ;  /* 0x0000003f04047890 */ /* 0x004fc8000fffe0ff */
[----:B------:R-:W-:-:S04]  /*3050*/  USHF.R.S32.HI UR8, URZ, 0x1f, UR4 ;  /* 0x0000001fff087899 */ /* 0x000fc80008011404 */
[----:B------:R-:W-:Y:S02]  /*3060*/  ULEA.HI UR8, UR8, UR4, URZ, 0x6 ;  /* 0x0000000408087291 */ /* 0x000fe4000f8f30ff */
[----:B------:R-:W-:Y:S02]  /*3070*/  UIADD3 UR4, UPT, UPT, UR9, 0x26300, URZ ;  /* 0x0002630009047890 */ /* 0x000fe4000fffe0ff */
[----:B------:R-:W-:Y:S02]  /*3080*/  USHF.R.S32.HI UR8, URZ, 0x6, UR8 ;  /* 0x00000006ff087899 */ /* 0x000fe40008011408 */
[----:B------:R-:W-:Y:S02]  /*3090*/  USHF.R.U32.HI UR4, URZ, 0x4, UR4 ;  /* 0x00000004ff047899 */ /* 0x000fe40008011604 */
[----:B------:R-:W-:Y:S02]  /*30a0*/  UISETP.LT.AND UP0, UPT, UR8, 0x1, UPT ;  /* 0x000000010800788c */ /* 0x000fe4000bf01270 */
[----:B------:R-:W-:-:S02]  /*30b0*/  ULOP3.LUT UR4, UR4, 0x3fff, URZ, 0xc0, !UPT ;  /* 0x00003fff04047892 */ /* 0x000fc4000f8ec0ff */
[----:B------:R-:W-:Y:S02]  /*30c0*/  USEL UR16, UR8, 0x1, !UP0 ;  /* 0x0000000108107887 */ /* 0x000fe4000c000000 */
[----:B------:R-:W-:Y:S02]  /*30d0*/  ULOP3.LUT UR4, UR4, 0x10000, URZ, 0xfc, !UPT ;  /* 0x0001000004047892 */ /* 0x000fe4000f8efcff */
[----:B------:R-:W-:Y:S01]  /*30e0*/  UIADD3 UR16, UPT, UPT, -UR16, URZ, URZ ;  /* 0x000000ff10107290 */ /* 0x000fe2000fffe1ff */
[----:B-1----:R-:W-:-:S15]  /*30f0*/  R2UR UR13, R0 ;  /* 0x00000000000d72ca */ /* 0x002fde00000e0000 */
.L_x_62:
[----:B------:R-:W-:Y:S02]  /*3100*/  LEA R0, R10, UR9, 0x3 ;  /* 0x000000090a007c11 */ /* 0x000fe4000f8e18ff */
[----:B------:R-:W-:Y:S02]  /*3110*/  SHF.L.U32 R5, R9, 0x1f, RZ ;  /* 0x0000001f09057819 */ /* 0x000fe400000006ff */
[----:B------:R-:W-:Y:S01]  /*3120*/  PLOP3.LUT P0, PT, PT, PT, UP3, 0x80, 0x8 ;  /* 0x000000000008781c */ /* 0x000fe20003f0f038 */
[----:B------:R-:W-:Y:S01]  /*3130*/  VIADD R3, R0, 0xb0 ;  /* 0x000000b000037836 */ /* 0x000fe20000000000 */
[----:B-1----:R-:W1:Y:S02]  /*3140*/  SYNCS.PHASECHK.TRANS64.TRYWAIT P1, [R0+URZ+0xa0], R5 ;  /* 0x0000a005000075a7 */ /* 0x002e6400080211ff */
[----:B-1--4-:R-:W-:Y:S09]  /*3150*/  @!P1 BRA `(.L_x_56) ;  /* 0x0000004c00f49947 */ /* 0x012ff20003800000 */
.L_x_130:
[----:B------:R-:W-:Y:S01]  /*3160*/  LEA R4, R10, UR9, 0x4 ;  /* 0x000000090a047c11 */ /* 0x000fe2000f8e20ff */
[----:B------:R-:W-:Y:S01]  /*3170*/  @UP3 ULEA UR5, UR11, UR9, 0x3 ;  /* 0x000000090b053291 */ /* 0x000fe2000f8e18ff */
[----:B------:R-:W-:Y:S01]  /*3180*/  PLOP3.LUT P2, PT, PT, PT, PT, 0x80, 0x8 ;  /* 0x000000000008781c */ /* 0x000fe20003f4f070 */
[----:B------:R-:W-:Y:S01]  /*3190*/  ULEA UR14, UR12, UR9, 0x3 ;  /* 0x000000090c0e7291 */ /* 0x000fe2000f8e18ff */
[----:B------:R-:W-:Y:S01]  /*31a0*/  PRMT R3, RZ, 0x654, R3 ;  /* 0x00000654ff037816 */ /* 0x000fe20000000003 */
[----:B------:R-:W-:Y:S01]  /*31b0*/  UIMAD UR15, UR12, 0x50, UR13 ;  /* 0x000000500c0f78a4 */ /* 0x000fe2000f8e020d */
[----:B-1----:R-:W1:Y:S01]  /*31c0*/  LDS.128 R4, [R4+0x130] ;  /* 0x0001300004047984 */ /* 0x002e620000000c00 */
[----:B------:R-:W-:Y:S02]  /*31d0*/  @P0 SHF.L.U32 R2, R8, 0x1f, RZ ;  /* 0x0000001f08020819 */ /* 0x000fe400000006ff */
[----:B------:R-:W-:Y:S01]  /*31e0*/  SHF.L.U32 R0, R11, 0x1f, RZ ;  /* 0x0000001f0b007819 */ /* 0x000fe200000006ff */
[----:B------:R-:W-:Y:S01]  /*31f0*/  @!PT LDS RZ, [RZ] ;  /* 0x00000000fffff984 */ /* 0x000fe20000000800 */
[----:B------:R-:W-:Y:S01]  /*3200*/  @!PT LDS RZ, [RZ] ;  /* 0x00000000fffff984 */ /* 0x000fe20000000800 */
[----:B------:R-:W-:Y:S01]  /*3210*/  @!PT LDS RZ, [RZ] ;  /* 0x00000000fffff984 */ /* 0x000fe20000000800 */
[----:B------:R-:W-:Y:S01]  /*3220*/  @!PT LDS RZ, [RZ] ;  /* 0x00000000fffff984 */ /* 0x000fe20000000800 */
[----:B------:R2:W-:Y:S06]  /*3230*/  MEMBAR.ALL.CTA ;  /* 0x0000000000007992 */ /* 0x0005ec0000008000 */
[----:B--2---:R-:W2:Y:S02]  /*3240*/  FENCE.VIEW.ASYNC.S ;  /* 0x00000000000073c6 */ /* 0x004ea40000000000 */
[----:B--2---:R2:W-:Y:S01]  /*3250*/  SYNCS.ARRIVE.TRANS64.RED.A1T0 RZ, [R3+URZ], RZ ;  /* 0x000000ff03ff79a7 */ /* 0x0045e200081004ff */
[----:B------:R2:W4:Y:S01]  /*3260*/  @P0 SYNCS.PHASECHK.TRANS64.TRYWAIT P2, [UR5], R2 ;  /* 0x00000002ff0005a7 */ /* 0x0005220008041105 */
[----:B-1----:R-:W-:Y:S01]  /*3270*/  LOP3.LUT P1, RZ, R6, 0x1, RZ, 0xc0, !PT ;  /* 0x0000000106ff7812 */ /* 0x002fe2000782c0ff */
[----:B------:R-:W1:Y:S02]  /*3280*/  SYNCS.PHASECHK.TRANS64.TRYWAIT P0, [UR14+0xe0], R0 ;  /* 0x0000e000ff0075a7 */ /* 0x000e64000800110e */
[----:B-12-4-:R-:W-:Y:S10]  /*3290*/  @!P0 BRA `(.L_x_57) ;  /* 0x0000004c00b88947 */ /* 0x016ff40003800000 */
.L_x_132:
[----:B------:R-:W-:Y:S01]  /*32a0*/  IADD3 R10, PT, PT, R10, 0x1, RZ ;  /* 0x000000010a0a7810 */ /* 0x000fe20007ffe0ff */
[----:B------:R-:W-:Y:S06]  /*32b0*/  BRA.U !UP3, `(.L_x_58) ;  /* 0x000000010bc07547 */ /* 0x000fec000b800000 */
[----:B------:R-:W-:Y:S01]  /*32c0*/  UPLOP3.LUT UP4, UPT, UPT, UPT, UPT, 0x40, 0x4 ;  /* 0x000000000004789c */ /* 0x000fe20003f8e870 */
[----:B------:R-:W-:Y:S01]  /*32d0*/  UMOV UR18, UR16 ;  /* 0x0000001000127c82 */ /* 0x000fe20008000000 */
[----:B------:R-:W-:Y:S01]  /*32e0*/  UMOV UR17, UR8 ;  /* 0x0000000800117c82 */ /* 0x000fe20008000000 */
[----:B------:R-:W-:-:S08]  /*32f0*/  UMOV UR5, UR11 ;  /* 0x0000000b00057c82 */ /* 0x000fd00008000000 */
.L_x_61:
[----:B------:R-:W-:Y:S02]  /*3300*/  UIADD3 UR18, UPT, UPT, UR18, 0x1, URZ ;  /* 0x0000000112127890 */ /* 0x000fe4000fffe0ff */
[----:B--2---:R-:W-:Y:S02]  /*3310*/  ULEA UR7, UR5, UR9, 0x3 ;  /* 0x0000000905077291 */ /* 0x004fe4000f8e18ff */
[----:B------:R-:W-:Y:S01]  /*3320*/  UISETP.NE.AND UP0, UPT, UR18, URZ, UPT ;  /* 0x000000ff1200728c */ /* 0x000fe2000bf05270 */
[----:B----4-:R-:W-:Y:S10]  /*3330*/  @P2 BRA `(.L_x_59) ;  /* 0x00000000000c2947 */ /* 0x010ff40003800000 */
[----:B-1----:R-:W-:Y:S04]  /*3340*/  SHF.L.U32 R3, R8, 0x1f, RZ ;  /* 0x0000001f08037819 */ /* 0x002fe800000006ff */
[----:B------:R-:W1:Y:S02]  /*3350*/  SYNCS.PHASECHK.TRANS64.TRYWAIT P0, [UR7], R3 ;  /* 0x00000003ff0075a7 */ /* 0x000e640008001107 */
[----:B-1----:R-:W-:Y:S05]  /*3360*/  @!P0 BRA `(.L_x_60) ;  /* 0x0000004c009c8947 */ /* 0x002fea0003800000 */
.L_x_59:
[----:B------:R-:W-:Y:S01]  /*3370*/  UISETP.NE.AND UP1, UPT, UR17, 0x1, UPT ;  /* 0x000000011100788c */ /* 0x000fe2000bf25270 */
[----:B------:R-:W-:Y:S01]  /*3380*/  PLOP3.LUT P2, PT, PT, PT, PT, 0x80, 0x8 ;  /* 0x000000000008781c */ /* 0x000fe20003f4f070 */
[----:B------:R-:W-:Y:S02]  /*3390*/  UIADD3 UR11, UPT, UPT, UR5, 0x1, URZ ;  /* 0x00000001050b7890 */ /* 0x000fe4000fffe0ff */
[----:B------:R-:W-:Y:S02]  /*33a0*/  UIMAD UR6, UR5, 0x280, UR4 ;  /* 0x00000280050678a4 */ /* 0x000fe4000f8e0204 */
[----:B------:R-:W-:Y:S01]  /*33b0*/  UISETP.NE.AND UP2, UPT, UR11, 0x7, UPT ;  /* 0x000000070b00788c */ /* 0x000fe2000bf45270 */
[----:B------:R-:W-:Y:S01]  /*33c0*/  PLOP3.LUT P0, PT, PT, PT, UP1, 0x80, 0x8 ;  /* 0x000000000008781c */ /* 0x000fe20003f0f018 */
[----:B------:R-:W-:Y:S02]  /*33d0*/  UIADD3 UR40, UPT, UPT, UR6, 0x2, URZ ;  /* 0x0000000206287890 */ /* 0x000fe4000fffe0ff */
[----:B------:R-:W-:Y:S02]  /*33e0*/  USEL UR28, URZ, 0x1, UP2 ;  /* 0x00000001ff1c7887 */ /* 0x000fe40009000000 */
[----:B------:R-:W-:Y:S02]  /*33f0*/  USEL UR11, UR11, URZ, UP2 ;  /* 0x000000ff0b0b7287 */ /* 0x000fe40009000000 */
[----:B------:R-:W-:Y:S02]  /*3400*/  UIADD3 UR36, UPT, UPT, UR6, 0x4, URZ ;  /* 0x0000000406247890 */ /* 0x000fe4000fffe0ff */
[----:B------:R-:W-:Y:S01]  /*3410*/  @UP1 ULEA UR19, UR11, UR9, 0x3 ;  /* 0x000000090b131291 */ /* 0x000fe2000f8e18ff */
[----:B------:R-:W-:Y:S01]  /*3420*/  LOP3.LUT R8, R8, UR28, RZ, 0x3c, !PT ;  /* 0x0000001c08087c12 */ /* 0x000fe2000f8e3cff */
[----:B------:R-:W-:Y:S02]  /*3430*/  ULEA UR28, UR5, UR10, 0xa ;  /* 0x0000000a051c7291 */ /* 0x000fe4000f8e50ff */
[----:B------:R-:W-:Y:S01]  /*3440*/  UIADD3 UR32, UPT, UPT, UR6, 0x6, URZ ;  /* 0x0000000606207890 */ /* 0x000fe2000fffe0ff */
[----:B-1----:R-:W-:Y:S01]  /*3450*/  @P0 SHF.L.U32 R0, R8, 0x1f, RZ ;  /* 0x0000001f08000819 */ /* 0x002fe200000006ff */
[----:B------:R-:W-:Y:S02]  /*3460*/  UIADD3 UR38, UPT, UPT, UR28, 0x2, URZ ;  /* 0x000000021c267890 */ /* 0x000fe4000fffe0ff */
[----:B------:R-:W-:Y:S01]  /*3470*/  UIADD3 UR34, UPT, UPT, UR28, 0x4, URZ ;  /* 0x000000041c227890 */ /* 0x000fe2000fffe0ff */
[----:B------:R2:W4:Y:S01]  /*3480*/  @P0 SYNCS.PHASECHK.TRANS64.TRYWAIT P2, [UR19], R0 ;  /* 0x00000000ff0005a7 */ /* 0x0005220008041113 */
[----:B------:R-:W-:Y:S02]  /*3490*/  UIADD3 UR30, UPT, UPT, UR28, 0x6, URZ ;  /* 0x000000061c1e7890 */ /* 0x000fe4000fffe0ff */
[----:B------:R-:W-:Y:S02]  /*34a0*/  UIADD3 UR19, UPT, UPT, UR7, 0x38, URZ ;  /* 0x0000003807137890 */ /* 0x000fe4000fffe0ff */
[----:B------:R-:W-:Y:S01]  /*34b0*/  UIADD3 UR17, UPT, UPT, UR17, -0x1, URZ ;  /* 0xffffffff11117890 */ /* 0x000fe2000fffe0ff */
[----:B------:R-:W-:Y:S01]  /*34c0*/  UMOV UR7, 0x40004040 ;  /* 0x4000404000077882 */ /* 0x000fe20000000000 */
[----:B------:R-:W-:Y:S01]  /*34d0*/  UMOV UR29, 0x40004040 ;  /* 0x40004040001d7882 */ /* 0x000fe20000000000 */
[----:B------:R-:W-:Y:S01]  /*34e0*/  UMOV UR41, 0x40004040 ;  /* 0x4000404000297882 */ /* 0x000fe20000000000 */
[----:B------:R2:W-:Y:S01]  /*34f0*/  UTCHMMA gdesc[UR28], gdesc[UR6], tmem[UR15], tmem[UR22], idesc[UR23], UP4 ;  /* 0x00ff16061c0075ea */ /* 0x0005e2000a00000f */
[----:B------:R-:W-:Y:S01]  /*3500*/  UPLOP3.LUT UP4, UPT, UPT, UPT, UPT, 0x80, 0x8 ;  /* 0x000000000008789c */ /* 0x000fe20003f8f070 */
[----:B------:R-:W-:Y:S01]  /*3510*/  UMOV UR39, 0x40004040 ;  /* 0x4000404000277882 */ /* 0x000fe20000000000 */
[----:B------:R-:W-:Y:S01]  /*3520*/  UMOV UR37, 0x40004040 ;  /* 0x4000404000257882 */ /* 0x000fe20000000000 */
[----:B------:R2:W-:Y:S01]  /*3530*/  UTCHMMA gdesc[UR38], gdesc[UR40], tmem[UR15], tmem[UR20], idesc[UR21], UPT ;  /* 0x00ff1428260075ea */ /* 0x0005e2000b80000f */
[----:B------:R-:W-:Y:S01]  /*3540*/  UMOV UR35, 0x40004040 ;  /* 0x4000404000237882 */ /* 0x000fe20000000000 */
[----:B------:R-:W-:Y:S01]  /*3550*/  UMOV UR33, 0x40004040 ;  /* 0x4000404000217882 */ /* 0x000fe20000000000 */
[----:B------:R-:W-:Y:S01]  /*3560*/  UMOV UR31, 0x40004040 ;  /* 0x40004040001f7882 */ /* 0x000fe20000000000 */
[----:B------:R2:W-:Y:S01]  /*3570*/  UTCHMMA gdesc[UR34], gdesc[UR36], tmem[UR15], tmem[UR26], idesc[UR27], UPT ;  /* 0x00ff1a24220075ea */ /* 0x0005e2000b80000f */
[----:B------:R2:W-:Y:S01]  /*3580*/  UTCHMMA gdesc[UR30], gdesc[UR32], tmem[UR15], tmem[UR24], idesc[UR25], UPT ;  /* 0x00ff18201e0075ea */ /* 0x0005e2000b80000f */
[----:B------:R2:W-:Y:S01]  /*3590*/  UTCBAR [UR19], URZ ;  /* 0x000000ff130073e9 */ /* 0x0005e200080000ff */
[----:B------:R-:W-:Y:S01]  /*35a0*/  UMOV UR5, UR11 ;  /* 0x0000000b00057c82 */ /* 0x000fe20008000000 */
[----:B------:R-:W-:Y:S05]  /*35b0*/  BRA.U UP0, `(.L_x_61) ;  /* 0xfffffffd00507547 */ /* 0x000fea000b83ffff */
.L_x_58:
[----:B------:R-:W-:Y:S01]  /*35c0*/  UIADD3 UR12, UPT, UPT, UR12, 0x1, URZ ;  /* 0x000000010c0c7890 */ /* 0x000fe2000fffe0ff */
[C---:B------:R-:W-:Y:S01]  /*35d0*/  ISETP.NE.AND P0, PT, R10.reuse, 0x2, PT ;  /* 0x000000020a00780c */ /* 0x040fe20003f05270 */
[----:B------:R-:W-:Y:S02]  /*35e0*/  UIADD3 UR14, UPT, UPT, UR14, 0xc0, URZ ;  /* 0x000000c00e0e7890 */ /* 0x000fe4000fffe0ff */
[----:B------:R-:W-:Y:S01]  /*35f0*/  UISETP.NE.AND UP0, UPT, UR12, 0x4, UPT ;  /* 0x000000040c00788c */ /* 0x000fe2000bf05270 */
[----:B-12---:R-:W-:Y:S02]  /*3600*/  SEL R0, RZ, 0x1, P0 ;  /* 0x00000001ff007807 */ /* 0x006fe40000000000 */
[----:B------:R-:W-:Y:S01]  /*3610*/  SEL R10, R10, RZ, P0 ;  /* 0x000000ff0a0a7207 */ /* 0x000fe20000000000 */
[----:B------:R-:W-:Y:S01]  /*3620*/  USEL UR5, URZ, 0x1, UP0 ;  /* 0x00000001ff057887 */ /* 0x000fe20008000000 */
[----:B------:R-:W-:Y:S01]  /*3630*/  LOP3.LUT R9, R9, R0, RZ, 0x3c, !PT ;  /* 0x0000000009097212 */ /* 0x000fe200078e3cff */
[----:B------:R-:W-:Y:S01]  /*3640*/  USEL UR12, UR12, URZ, UP0 ;  /* 0x000000ff0c0c7287 */ /* 0x000fe20008000000 */
[----:B------:R1:W-:Y:S03]  /*3650*/  UTCBAR [UR14], URZ ;  /* 0x000000ff0e0073e9 */ /* 0x0003e600080000ff */
[----:B------:R-:W-:Y:S01]  /*3660*/  LOP3.LUT R11, R11, UR5, RZ, 0x3c, !PT ;  /* 0x000000050b0b7c12 */ /* 0x000fe2000f8e3cff */
[----:B------:R-:W-:Y:S07]  /*3670*/  @P1 BRA `(.L_x_62) ;  /* 0xfffffff800a01947 */ /* 0x000fee000383ffff */
[----:B------:R-:W2:Y:S01]  /*3680*/  S2UR UR4, SR_CgaCtaId ;  /* 0x00000000000479c3 */ /* 0x000ea20000008800 */
[----:B------:R-:W-:Y:S01]  /*3690*/  ELECT P0, URZ, PT ;  /* 0x0000000000ff782f */ /* 0x000fe20003800000 */
[----:B------:R-:W-:Y:S01]  /*36a0*/  IMAD.MOV.U32 R0, RZ, RZ, 0x1 ;  /* 0x00000001ff007424 */ /* 0x000fe200078e00ff */
[----:B------:R-:W-:Y:S01]  /*36b0*/  UIADD3 UR9, UPT, UPT, UR9, 0xe0, URZ ;  /* 0x000000e009097890 */ /* 0x000fe2000fffe0ff */
[----:B------:R-:W-:Y:S01]  /*36c0*/  SHF.L.U32 R3, R11, 0x1f, RZ ;  /* 0x0000001f0b037819 */ /* 0x000fe200000006ff */
[----:B------:R-:W-:-:S03]  /*36d0*/  UMOV UR5, 0x40 ;  /* 0x0000004000057882 */ /* 0x000fc60000000000 */
[----:B------:R-:W-:Y:S01]  /*36e0*/  UVIRTCOUNT.DEALLOC.SMPOOL 0x80 ;  /* 0x000000800000784c */ /* 0x000fe20000000000 */
[----:B--2---:R-:W-:Y:S02]  /*36f0*/  ULEA UR4, UR4, UR5, 0x18 ;  /* 0x0000000504047291 */ /* 0x004fe4000f8ec0ff */
[----:B------:R-:W-:-:S07]  /*3700*/  ULEA UR5, UR12, UR9, 0x3 ;  /* 0x000000090c057291 */ /* 0x000fce000f8e18ff */
[----:B------:R2:W-:Y:S02]  /*3710*/  @P0 STS.U8 [UR4+0x1c], R0 ;  /* 0x00001c00ff000988 */ /* 0x0005e40008000004 */
[----:B------:R-:W3:Y:S02]  /*3720*/  SYNCS.PHASECHK.TRANS64.TRYWAIT P0, [UR5], R3 ;  /* 0x00000003ff0075a7 */ /* 0x000ee40008001105 */
[----:B--23--:R-:W-:Y:S05]  /*3730*/  @!P0 BRA `(.L_x_63) ;  /* 0x0000004800c08947 */ /* 0x00cfea0003800000 */
.L_x_135:
[----:B------:R-:W-:-:S04]  /*3740*/  UIADD3 UR6, UPT, UPT, UR12, 0x1, URZ ;  /* 0x000000010c067890 */ /* 0x000fc8000fffe0ff */
[----:B------:R-:W-:-:S04]  /*3750*/  UISETP.NE.AND UP0, UPT, UR6, 0x4, UPT ;  /* 0x000000040600788c */ /* 0x000fc8000bf05270 */
[----:B------:R-:W-:Y:S02]  /*3760*/  USEL UR7, URZ, 0x1, UP0 ;  /* 0x00000001ff077887 */ /* 0x000fe40008000000 */
[----:B------:R-:W-:-:S04]  /*3770*/  USEL UR6, UR6, URZ, UP0 ;  /* 0x000000ff06067287 */ /* 0x000fc80008000000 */
[----:B------:R-:W-:Y:S01]  /*3780*/  ULEA UR5, UR6, UR9, 0x3 ;  /* 0x0000000906057291 */ /* 0x000fe2000f8e18ff */
[----:B------:R-:W-:-:S04]  /*3790*/  LOP3.LUT R2, R11, UR7, RZ, 0x3c, !PT ;  /* 0x000000070b027c12 */ /* 0x000fc8000f8e3cff */
[----:B--2---:R-:W-:-:S04]  /*37a0*/  SHF.L.U32 R3, R2, 0x1f, RZ ;  /* 0x0000001f02037819 */ /* 0x004fc800000006ff */
[----:B------:R-:W2:Y:S02]  /*37b0*/  SYNCS.PHASECHK.TRANS64.TRYWAIT P0, [UR5], R3 ;  /* 0x00000003ff0075a7 */ /* 0x000ea40008001105 */
[----:B--2---:R-:W-:Y:S05]  /*37c0*/  @!P0 BRA `(.L_x_64) ;  /* 0x0000004800b48947 */ /* 0x004fea0003800000 */
.L_x_137:
        /* <DEDUP_REMOVED lines=9> */
.L_x_139:
[----:B------:R-:W-:-:S04]  /*3860*/  UIADD3 UR6, UPT, UPT, UR6, 0x1, URZ ;  /* 0x0000000106067890 */ /* 0x000fc8000fffe0ff */
[----:B------:R-:W-:-:S04]  /*3870*/  UISETP.NE.AND UP0, UPT, UR6, 0x4, UPT ;  /* 0x000000040600788c */ /* 0x000fc8000bf05270 */
[----:B------:R-:W-:Y:S02]  /*3880*/  USEL UR5, URZ, 0x1, UP0 ;  /* 0x00000001ff057887 */ /* 0x000fe40008000000 */
[----:B------:R-:W-:-:S04]  /*3890*/  USEL UR6, UR6, URZ, UP0 ;  /* 0x000000ff06067287 */ /* 0x000fc80008000000 */
[----:B------:R-:W-:Y:S01]  /*38a0*/  ULEA UR6, UR6, UR9, 0x3 ;  /* 0x0000000906067291 */ /* 0x000fe2000f8e18ff */
[----:B--2---:R-:W-:-:S04]  /*38b0*/  LOP3.LUT R3, R2, UR5, RZ, 0x3c, !PT ;  /* 0x0000000502037c12 */ /* 0x004fc8000f8e3cff */
[----:B------:R-:W-:-:S04]  /*38c0*/  SHF.L.U32 R3, R3, 0x1f, RZ ;  /* 0x0000001f03037819 */ /* 0x000fc800000006ff */
[----:B------:R-:W2:Y:S02]  /*38d0*/  SYNCS.PHASECHK.TRANS64.TRYWAIT P0, [UR6], R3 ;  /* 0x00000003ff0075a7 */ /* 0x000ea40008001106 */
[----:B--2---:R-:W-:Y:S05]  /*38e0*/  @!P0 BRA `(.L_x_66) ;  /* 0x00000048009c8947 */ /* 0x004fea0003800000 */
.L_x_141:
[----:B------:R-:W-:Y:S01]  /*38f0*/  NOP ;  /* 0x0000000000007918 */ /* 0x000fe20000000000 */
[----:B--2---:R-:W2:Y:S01]  /*3900*/  LDS R0, [UR4+0x14] ;  /* 0x00001404ff007984 */ /* 0x004ea20008000800 */
[----:B------:R-:W-:Y:S01]  /*3910*/  ULOP3.LUT UR6, UR13, 0xffff, URZ, 0xc0, !UPT ;  /* 0x0000ffff0d067892 */ /* 0x000fe2000f8ec0ff */
[----:B------:R-:W-:Y:S01]  /*3920*/  UMOV UR8, 0xffff ;  /* 0x0000ffff00087882 */ /* 0x000fe20000000000 */
[----:B------:R-:W-:Y:S02]  /*3930*/  UMOV UR5, 0x1 ;  /* 0x0000000100057882 */ /* 0x000fe40000000000 */
[----:B------:R-:W-:-:S04]  /*3940*/  USHF.R.U32.HI UR6, URZ, 0x5, UR6 ;  /* 0x00000005ff067899 */ /* 0x000fc80008011606 */
[----:B------:R-:W-:Y:S02]  /*3950*/  USHF.L.U32 UR8, UR8, UR6, URZ ;  /* 0x0000000608087299 */ /* 0x000fe400080006ff */
[----:B------:R-:W-:-:S04]  /*3960*/  USHF.L.U32 UR5, UR5, UR6, URZ ;  /* 0x0000000605057299 */ /* 0x000fc800080006ff */
[----:B--2---:R-:W-:-:S04]  /*3970*/  LOP3.LUT R0, R0, UR8, RZ, 0xc0, !PT ;  /* 0x0000000800007c12 */ /* 0x004fc8000f8ec0ff */
[----:B------:R-:W-:-:S13]  /*3980*/  ISETP.NE.AND P0, PT, R0, UR8, PT ;  /* 0x0000000800007c0c */ /* 0x000fda000bf05270 */
[----:B------:R-:W-:Y:S05]  /*3990*/  @P0 BRA `(.L_x_67) ;  /* 0x0000000000580947 */ /* 0x000fea0003800000 */
[----:B------:R-:W2:Y:S02]  /*39a0*/  LDS R0, [UR4+0x18] ;  /* 0x00001804ff007984 */ /* 0x000ea40008000800 */
[----:B--2---:R-:W-:-:S04]  /*39b0*/  LOP3.LUT R0, R0, UR5, RZ, 0xc0, !PT ;  /* 0x0000000500007c12 */ /* 0x004fc8000f8ec0ff */
[----:B------:R-:W-:-:S13]  /*39c0*/  ISETP.NE.AND P0, PT, R0, UR5, PT ;  /* 0x0000000500007c0c */ /* 0x000fda000bf05270 */
[----:B------:R-:W-:Y:S05]  /*39d0*/  @P0 BRA `(.L_x_68) ;  /* 0x00000000003c0947 */ /* 0x000fea0003800000 */
[----:B------:R-:W2:Y:S01]  /*39e0*/  S2R R2, SR_LANEID ;  /* 0x0000000000027919 */ /* 0x000ea20000000000 */
[----:B------:R-:W-:Y:S01]  /*39f0*/  ULOP3.LUT UR8, URZ, UR8, URZ, 0x33, !UPT ;  /* 0x00000008ff087292 */ /* 0x000fe2000f8e33ff */
[----:B------:R-:W-:Y:S01]  /*3a00*/  LOP3.LUT R4, RZ, UR5, RZ, 0x33, !PT ;  /* 0x00000005ff047c12 */ /* 0x000fe2000f8e33ff */
[----:B------:R-:W-:Y:S02]  /*3a10*/  VOTEU.ANY UR7, UPT, PT ;  /* 0x0000000000077886 */ /* 0x000fe400038e0100 */
[----:B------:R-:W-:Y:S01]  /*3a20*/  UFLO.U32 UR7, UR7 ;  /* 0x00000007000772bd */ /* 0x000fe200080e0000 */
[----:B------:R-:W3:Y:S01]  /*3a30*/  REDUX UR5, R4 ;  /* 0x00000000040573c4 */ /* 0x000ee20000000000 */
[----:B------:R-:W-:-:S06]  /*3a40*/  IMAD.U32 R0, RZ, RZ, UR8 ;  /* 0x00000008ff007e24 */ /* 0x000fcc000f8e00ff */
[----:B------:R1:W-:Y:S01]  /*3a50*/  UTCATOMSWS.AND URZ, UR8 ;  /* 0x0000000800ff79e3 */ /* 0x0003e20008000000 */
[----:B------:R-:W4:Y:S01]  /*3a60*/  REDUX UR6, R0 ;  /* 0x00000000000673c4 */ /* 0x000f220000000000 */
[----:B--2---:R-:W-:Y:S01]  /*3a70*/  ISETP.EQ.U32.AND P0, PT, R2, UR7, PT ;  /* 0x0000000702007c0c */ /* 0x004fe2000bf02070 */
[----:B---3--:R-:W-:Y:S01]  /*3a80*/  IMAD.U32 R2, RZ, RZ, UR5 ;  /* 0x00000005ff027e24 */ /* 0x008fe2000f8e00ff */
[----:B----4-:R-:W-:-:S11]  /*3a90*/  MOV R3, UR6 ;  /* 0x0000000600037c02 */ /* 0x010fd60008000f00 */
[----:B------:R1:W-:Y:S04]  /*3aa0*/  @P0 ATOMS.AND RZ, [UR4+0x14], R3 ;  /* 0x00001403ffff098c */ /* 0x0003e8000a800004 */
[----:B------:R1:W-:Y:S01]  /*3ab0*/  @P0 ATOMS.AND RZ, [UR4+0x18], R2 ;  /* 0x00001802ffff098c */ /* 0x0003e2000a800004 */
[----:B------:R-:W-:Y:S05]  /*3ac0*/  BRA `(.L_x_69) ;  /* 0x0000000000147947 */ /* 0x000fea0003800000 */
.L_x_68:
[----:B------:R-:W-:Y:S02]  /*3ad0*/  MOV R2, 0x3af0 ;  /* 0x00003af000027802 */ /* 0x000fe40000000f00 */
[----:B-1--45:R-:W-:Y:S05]  /*3ae0*/  CALL.REL.NOINC `($__internal_0_$__cuda_sm10x_tcgen05_guardrail_trap_col_being_dealloced_not_returned_by_alloc) ;  /* 0x0000004800cc7944 */ /* 0x032fea0003c00000 */
[----:B------:R-:W-:Y:S05]  /*3af0*/  BRA `(.L_x_69) ;  /* 0x0000000000087947 */ /* 0x000fea0003800000 */
.L_x_67:
[----:B------:R-:W-:Y:S02]  /*3b00*/  MOV R2, 0x3b20 ;  /* 0x00003b2000027802 */ /* 0x000fe40000000f00 */
[----:B-1--45:R-:W-:Y:S05]  /*3b10*/  CALL.REL.NOINC `($__internal_2_$__cuda_sm10x_tcgen05_guardrail_trap_unallocated_columns_being_dealloced) ;  /* 0x0000004800d87944 */ /* 0x032fea0003c00000 */
.L_x_69:
[----:B------:R-:W-:Y:S01]  /*3b20*/  NOP ;  /* 0x0000000000007918 */ /* 0x000fe20000000000 */
[----:B-1----:R-:W-:Y:S05]  /*3b30*/  EXIT ;  /* 0x000000000000794d */ /* 0x002fea0003800000 */
.L_x_51:
[----:B------:R-:W-:-:S09]  /*3b40*/  UISETP.NE.OR UP2, UPT, UR8, 0x3, !UP2 ;  /* 0x000000030800788c */ /* 0x000fd2000d745670 */
[----:B------:R-:W-:Y:S05]  /*3b50*/  BRA.U UP2, `(.L_x_70) ;  /* 0x0000000d02787547 */ /* 0x000fea000b800000 */
[----:B------:R-:W1:Y:S01]  /*3b60*/  LDC R0, c[0x0][0xb30] ;  /* 0x0002cc00ff007b82 */ /* 0x000e620000000800 */
[----:B------:R-:W2:Y:S01]  /*3b70*/  LDCU.64 UR4, c[0x0][0x888] ;  /* 0x00011100ff0477ac */ /* 0x000ea20008000a00 */
[----:B------:R-:W-:Y:S02]  /*3b80*/  HFMA2 R27, -RZ, RZ, 0, 0 ;  /* 0x00000000ff1b7431 */ /* 0x000fe400000001ff */
[----:B------:R-:W-:Y:S01]  /*3b90*/  IMAD.MOV.U32 R29, RZ, RZ, 0x1 ;  /* 0x00000001ff1d7424 */ /* 0x000fe200078e00ff */
[----:B------:R-:W-:Y:S01]  /*3ba0*/  MOV R25, 0x5000 ;  /* 0x0000500000197802 */ /* 0x000fe20000000f00 */
[----:B------:R-:W4:Y:S01]  /*3bb0*/  LDCU.64 UR14, c[0x0][0x890] ;  /* 0x00011200ff0e77ac */ /* 0x000f220008000a00 */
[----:B------:R-:W-:Y:S01]  /*3bc0*/  IMAD.MOV.U32 R28, RZ, RZ, RZ ;  /* 0x000000ffff1c7224 */ /* 0x000fe200078e00ff */
[----:B------:R-:W3:Y:S01]  /*3bd0*/  LDC R19, c[0x0][0x370] ;  /* 0x0000dc00ff137b82 */ /* 0x000ee20000000800 */
[----:B------:R-:W-:Y:S01]  /*3be0*/  UPLOP3.LUT UP1, UPT, UPT, UPT, UPT, 0x40, 0x4 ;  /* 0x000000000004789c */ /* 0x000fe20003f2e870 */
[----:B------:R-:W-:-:S06]  /*3bf0*/  UMOV UR6, URZ ;  /* 0x000000ff00067c82 */ /* 0x000fcc0008000000 */
[----:B------:R-:W3:Y:S01]  /*3c00*/  LDC R2, c[0x0][0xb0c] ;  /* 0x0002c300ff027b82 */ /* 0x000ee20000000800 */
[----:B--2---:R-:W-:-:S03]  /*3c10*/  UISETP.NE.U32.AND UP5, UPT, UR4, URZ, UPT ;  /* 0x000000ff0400728c */ /* 0x004fc6000bfa5070 */
[----:B------:R-:W-:Y:S01]  /*3c20*/  UMOV UR4, 0x400 ;  /* 0x0000040000047882 */ /* 0x000fe20000000000 */
[----:B----4-:R-:W-:-:S03]  /*3c30*/  UISETP.NE.U32.AND UP6, UPT, UR14, URZ, UPT ;  /* 0x000000ff0e00728c */ /* 0x010fc6000bfc5070 */
[----:B------:R-:W2:Y:S01]  /*3c40*/  LDC R18, c[0x0][0xb20] ;  /* 0x0002c800ff127b82 */ /* 0x000ea20000000800 */
[----:B-1----:R-:W-:Y:S01]  /*3c50*/  ISETP.NE.AND P1, PT, R0, 0x1, PT ;  /* 0x000000010000780c */ /* 0x002fe20003f25270 */
[----:B------:R-:W-:Y:S02]  /*3c60*/  UISETP.NE.AND.EX UP5, UPT, UR5, URZ, UPT, UP5 ;  /* 0x000000ff0500728c */ /* 0x000fe4000bfa5350 */
[----:B------:R-:W-:Y:S02]  /*3c70*/  ULEA UR4, UR38, UR4, 0x18 ;  /* 0x0000000426047291 */ /* 0x000fe4000f8ec0ff */
[----:B------:R-:W-:Y:S02]  /*3c80*/  UISETP.NE.AND.EX UP6, UPT, UR15, URZ, UPT, UP6 ;  /* 0x000000ff0f00728c */ /* 0x000fe4000bfc5360 */
[----:B------:R-:W1:Y:S08]  /*3c90*/  LDC.64 R30, c[0x0][0x348] ;  /* 0x0000d200ff1e7b82 */ /* 0x000e700000000a00 */
[----:B------:R-:W4:Y:S08]  /*3ca0*/  LDC.64 R16, c[0x0][0xb10] ;  /* 0x0002c400ff107b82 */ /* 0x000f300000000a00 */
[----:B------:R-:W1:Y:S08]  /*3cb0*/  LDC.64 R6, c[0x0][0xb18] ;  /* 0x0002c600ff067b82 */ /* 0x000e700000000a00 */
[----:B------:R-:W1:Y:S08]  /*3cc0*/  LDC.64 R4, c[0x0][0xb28] ;  /* 0x0002ca00ff047b82 */ /* 0x000e700000000a00 */
[----:B--23--:R-:W1:Y:S02]  /*3cd0*/  LDC R24, c[0x0][0x374] ;  /* 0x0000dd00ff187b82 */ /* 0x00ce640000000800 */
.L_x_78:
[C---:B------:R-:W-:Y:S02]  /*3ce0*/  LEA R0, R28.reuse, UR4, 0x3 ;  /* 0x000000041c007c11 */ /* 0x040fe4000f8e18ff */
[----:B------:R-:W-:Y:S02]  /*3cf0*/  SHF.L.U32 R3, R27, 0x1f, RZ ;  /* 0x0000001f1b037819 */ /* 0x000fe400000006ff */
[----:B------:R-:W-:Y:S02]  /*3d00*/  LEA R20, R28, UR4, 0x4 ;  /* 0x000000041c147c11 */ /* 0x000fe4000f8e20ff */
[----:B------:R-:W2:Y:S02]  /*3d10*/  SYNCS.PHASECHK.TRANS64.TRYWAIT P0, [R0+URZ+0xa0], R3 ;  /* 0x0000a003000075a7 */ /* 0x000ea400080011ff */
[----:B--2---:R-:W-:Y:S05]  /*3d20*/  @!P0 BRA `(.L_x_71) ;  /* 0x0000004400a48947 */ /* 0x004fea0003800000 */
.L_x_142:
[----:B------:R-:W-:Y:S01]  /*3d30*/  ISETP.GE.AND P0, PT, R92, 0x1, PT ;  /* 0x000000015c00780c */ /* 0x000fe20003f06270 */
[----:B------:R-:W3:Y:S01]  /*3d40*/  LDS.128 R20, [R20+0x130] ;  /* 0x0001300014147984 */ /* 0x000ee20000000c00 */
[----:B------:R-:W-:Y:S01]  /*3d50*/  ISETP.NE.U32.AND P3, PT, RZ, UR14, PT ;  /* 0x0000000eff007c0c */ /* 0x000fe2000bf65070 */
[----:B--2---:R-:W-:Y:S03]  /*3d60*/  VIADD R0, R0, 0xb0 ;  /* 0x000000b000007836 */ /* 0x004fe60000000000 */
[----:B------:R-:W-:Y:S01]  /*3d70*/  ISETP.NE.AND.EX P3, PT, RZ, UR15, PT, P3 ;  /* 0x0000000fff007c0c */ /* 0x000fe2000bf65330 */
[----:B------:R-:W-:Y:S01]  /*3d80*/  @!PT LDS RZ, [RZ] ;  /* 0x00000000fffff984 */ /* 0x000fe20000000800 */
[----:B------:R-:W-:Y:S01]  /*3d90*/  @!PT LDS RZ, [RZ] ;  /* 0x00000000fffff984 */ /* 0x000fe20000000800 */
[----:B------:R-:W-:Y:S01]  /*3da0*/  @!PT LDS RZ, [RZ] ;  /* 0x00000000fffff984 */ /* 0x000fe20000000800 */
[----:B------:R-:W-:Y:S01]  /*3db0*/  @!PT LDS RZ, [RZ] ;  /* 0x00000000fffff984 */ /* 0x000fe20000000800 */
[----:B------:R2:W-:Y:S06]  /*3dc0*/  MEMBAR.ALL.CTA ;  /* 0x0000000000007992 */ /* 0x0005ec0000008000 */
[----:B--2---:R-:W2:Y:S01]  /*3dd0*/  FENCE.VIEW.ASYNC.S ;  /* 0x00000000000073c6 */ /* 0x004ea20000000000 */
[----:B------:R-:W-:Y:S04]  /*3de0*/  PRMT R0, RZ, 0x654, R0 ;  /* 0x00000654ff007816 */ /* 0x000fe80000000000 */
[----:B--2---:R2:W-:Y:S01]  /*3df0*/  SYNCS.ARRIVE.TRANS64.RED.A1T0 RZ, [R0+URZ], RZ ;  /* 0x000000ff00ff79a7 */ /* 0x0045e200081004ff */
[----:B---3--:R-:W-:Y:S11]  /*3e00*/  LOP3.LUT P4, RZ, R22, 0x1, RZ, 0xc0, !PT ;  /* 0x0000000116ff7812 */ /* 0x008ff6000788c0ff */
[----:B------:R-:W-:Y:S02]  /*3e10*/  @!UPT UIADD3 URZ, UPT, UPT, URZ, URZ, URZ ;  /* 0x000000fffffff290 */ /* 0x000fe4000fffe0ff */
[----:B------:R-:W-:Y:S02]  /*3e20*/  @P4 MOV R13, R20 ;  /* 0x00000014000d4202 */ /* 0x000fe40000000f00 */
[----:B------:R-:W-:Y:S01]  /*3e30*/  @P4 LOP3.LUT R8, R21, 0xffff, RZ, 0xc0, !PT ;  /* 0x0000ffff15084812 */ /* 0x000fe200078ec0ff */
[----:B--2---:R-:W-:Y:S06]  /*3e40*/  @!P0 BRA `(.L_x_72) ;  /* 0x0000000000a48947 */ /* 0x004fec0003800000 */
[----:B-1----:R-:W-:Y:S01]  /*3e50*/  IMAD.HI.U32 R33, R24, R7, RZ ;  /* 0x0000000718217227 */ /* 0x002fe200078e00ff */
[----:B------:R-:W-:Y:S02]  /*3e60*/  ISETP.NE.AND P0, PT, R6, 0x1, PT ;  /* 0x000000010600780c */ /* 0x000fe40003f05270 */
[----:B------:R-:W-:Y:S01]  /*3e70*/  ISETP.NE.AND P2, PT, R92, 0x1, PT ;  /* 0x000000015c00780c */ /* 0x000fe20003f45270 */
[----:B----4-:R-:W-:Y:S01]  /*3e80*/  IMAD.HI.U32 R32, R19, R16, RZ ;  /* 0x0000001013207227 */ /* 0x010fe200078e00ff */
[----:B------:R-:W-:Y:S02]  /*3e90*/  SHF.R.U32.HI R33, RZ, R18, R33 ;  /* 0x00000012ff217219 */ /* 0x000fe40000011621 */
[----:B------:R-:W-:Y:S01]  /*3ea0*/  ISETP.NE.AND P5, PT, R2, 0x1, PT ;  /* 0x000000010200780c */ /* 0x000fe20003fa5270 */
[----:B------:R-:W-:Y:S01]  /*3eb0*/  IMAD.HI.U32 R34, R13, R16, RZ ;  /* 0x000000100d227227 */ /* 0x000fe200078e00ff */
[----:B------:R-:W-:Y:S02]  /*3ec0*/  SHF.R.U32.HI R32, RZ, R17, R32 ;  /* 0x00000011ff207219 */ /* 0x000fe40000011620 */
[----:B------:R-:W-:Y:S01]  /*3ed0*/  SEL R3, R24, R33, !P0 ;  /* 0x0000002118037207 */ /* 0x000fe20004000000 */
[C---:B------:R-:W-:Y:S01]  /*3ee0*/  IMAD.HI.U32 R33, R8.reuse, R7, RZ ;  /* 0x0000000708217227 */ /* 0x040fe200078e00ff */
[----:B------:R-:W-:Y:S02]  /*3ef0*/  SEL R11, R19, R32, !P5 ;  /* 0x00000020130b7207 */ /* 0x000fe40006800000 */
[----:B------:R-:W-:Y:S01]  /*3f00*/  SHF.R.U32.HI R34, RZ, R17, R34 ;  /* 0x00000011ff227219 */ /* 0x000fe20000011622 */
[----:B------:R-:W-:Y:S01]  /*3f10*/  IMAD.HI.U32 R36, R3, R4, RZ ;  /* 0x0000000403247227 */ /* 0x000fe200078e00ff */
[----:B------:R-:W-:Y:S03]  /*3f20*/  SHF.R.U32.HI R33, RZ, R18, R33 ;  /* 0x00000012ff217219 */ /* 0x000fe60000011621 */
[----:B------:R-:W-:Y:S01]  /*3f30*/  IMAD.HI.U32 R32, R11, R4, RZ ;  /* 0x000000040b207227 */ /* 0x000fe200078e00ff */
[----:B------:R-:W-:Y:S02]  /*3f40*/  @P2 SHF.R.U32.HI R3, RZ, R5, R36 ;  /* 0x00000005ff032219 */ /* 0x000fe40000011624 */
[----:B------:R-:W-:Y:S02]  /*3f50*/  SEL R9, R8, R33, !P0 ;  /* 0x0000002108097207 */ /* 0x000fe40004000000 */
[----:B------:R-:W-:Y:S01]  /*3f60*/  @P2 SHF.R.U32.HI R11, RZ, R5, R32 ;  /* 0x00000005ff0b2219 */ /* 0x000fe20000011620 */
[C---:B------:R-:W-:Y:S01]  /*3f70*/  IMAD R10, R92.reuse, R3, RZ ;  /* 0x000000035c0a7224 */ /* 0x040fe200078e02ff */
[----:B------:R-:W-:Y:S01]  /*3f80*/  SEL R3, R13, R34, !P5 ;  /* 0x000000220d037207 */ /* 0x000fe20006800000 */
[C---:B------:R-:W-:Y:S03]  /*3f90*/  IMAD.HI.U32 R14, R9.reuse, R4, RZ ;  /* 0x00000004090e7227 */ /* 0x040fe600078e00ff */
[----:B------:R-:W-:Y:S01]  /*3fa0*/  ISETP.GE.AND P0, PT, R9, R10, PT ;  /* 0x0000000a0900720c */ /* 0x000fe20003f06270 */
[C---:B------:R-:W-:Y:S01]  /*3fb0*/  IMAD R12, R92.reuse, R11, RZ ;  /* 0x0000000b5c0c7224 */ /* 0x040fe200078e02ff */
[-C--:B------:R-:W-:Y:S04]  /*3fc0*/  SHF.R.U32.HI R14, RZ, R5.reuse, R14 ;  /* 0x00000005ff0e7219 */ /* 0x080fe8000001160e */
[----:B------:R-:W-:Y:S02]  /*3fd0*/  ISETP.GE.OR P0, PT, R3, R12, P0 ;  /* 0x0000000c0300720c */ /* 0x000fe40000706670 */
[----:B------:R-:W-:Y:S05]  /*3fe0*/  SEL R15, R9, R14, !P2 ;  /* 0x0000000e090f7207 */ /* 0x000fea0005000000 */
[----:B------:R-:W-:Y:S04]  /*3ff0*/  IMAD.MOV R14, RZ, RZ, -R15 ;  /* 0x000000ffff0e7224 */ /* 0x000fe800078e0a0f */
[----:B------:R-:W-:Y:S02]  /*4000*/  IMAD R14, R92, R14, R9 ;  /* 0x0000000e5c0e7224 */ /* 0x000fe400078e0209 */
[C---:B------:R-:W-:Y:S05]  /*4010*/  @!P0 IMAD.HI.U32 R10, R3.reuse, R4, RZ ;  /* 0x00000004030a8227 */ /* 0x040fea00078e00ff */
[----:B------:R-:W-:Y:S04]  /*4020*/  @!P0 SHF.R.U32.HI R10, RZ, R5, R10 ;  /* 0x00000005ff0a8219 */ /* 0x000fe8000001160a */
[----:B------:R-:W-:Y:S01]  /*4030*/  @!P0 SEL R0, R3, R10, !P2 ;  /* 0x0000000a03008207 */ /* 0x000fe20005000000 */
[----:B------:R-:W-:Y:S03]  /*4040*/  IMAD.MOV R10, RZ, RZ, -R3 ;  /* 0x000000ffff0a7224 */ /* 0x000fe600078e0a03 */
[----:B------:R-:W-:Y:S01]  /*4050*/  @!P0 IADD3 R15, PT, PT, R15, -R0, RZ ;  /* 0x800000000f0f8210 */ /* 0x000fe20007ffe0ff */
[----:B------:R-:W-:Y:S01]  /*4060*/  @!P0 IMAD R0, R11, R14, R0 ;  /* 0x0000000e0b008224 */ /* 0x000fe200078e0200 */
[----:B------:R-:W-:Y:S01]  /*4070*/  IADD3 R11, PT, PT, -R9, RZ, RZ ;  /* 0x000000ff090b7210 */ /* 0x000fe20007ffe1ff */
[----:B------:R-:W-:Y:S02]  /*4080*/  IMAD R13, R2, R10, R13 ;  /* 0x0000000a020d7224 */ /* 0x000fe400078e020d */
[----:B------:R-:W-:Y:S02]  /*4090*/  @!P0 IMAD R9, R15, R92, R3 ;  /* 0x0000005c0f098224 */ /* 0x000fe400078e0203 */
[----:B------:R-:W-:Y:S02]  /*40a0*/  @!P0 IMAD.MOV.U32 R3, RZ, RZ, R0 ;  /* 0x000000ffff038224 */ /* 0x000fe400078e0000 */
[----:B------:R-:W-:Y:S02]  /*40b0*/  IMAD R8, R6, R11, R8 ;  /* 0x0000000b06087224 */ /* 0x000fe400078e0208 */
[----:B------:R-:W-:Y:S02]  /*40c0*/  IMAD R13, R3, R2, R13 ;  /* 0x00000002030d7224 */ /* 0x000fe400078e020d */
[----:B------:R-:W-:Y:S02]  /*40d0*/  IMAD R8, R9, R6, R8 ;  /* 0x0000000609087224 */ /* 0x000fe400078e0208 */
.L_x_72:
[----:B------:R-:W-:Y:S05]  /*40e0*/  BRA.U UP1, `(.L_x_73) ;  /* 0x0000000101107547 */ /* 0x000fea000b800000 */
[----:B------:R-:W-:Y:S04]  /*40f0*/  MOV R0, UR7 ;  /* 0x0000000700007c02 */ /* 0x000fe80008000f00 */
[----:B------:R-:W-:Y:S04]  /*4100*/  SHF.L.U32 R3, R0, 0x1f, RZ ;  /* 0x0000001f00037819 */ /* 0x000fe800000006ff */
[----:B------:R-:W2:Y:S02]  /*4110*/  SYNCS.PHASECHK.TRANS64.TRYWAIT P0, [UR4+0x98], R3 ;  /* 0x00009803ff0075a7 */ /* 0x000ea40008001104 */
[----:B--2---:R-:W-:Y:S05]  /*4120*/  @!P0 BRA `(.L_x_74) ;  /* 0x0000004000b88947 */ /* 0x004fea0003800000 */
.L_x_73:
[----:B------:R-:W-:Y:S05]  /*4130*/  BRA.U !UP6, `(.L_x_75) ;  /* 0x000000010e347547 */ /* 0x000fea000b800000 */
[----:B------:R-:W-:Y:S01]  /*4140*/  UPLOP3.LUT UP0, UPT, UPT, UPT, UP5, 0x80, 0x8 ;  /* 0x000000000008789c */ /* 0x000fe20003f0f050 */
[----:B--2---:R-:W-:Y:S02]  /*4150*/  HFMA2 R0, -RZ, RZ, 0, 5.9604644775390625e-08 ;  /* 0x00000001ff007431 */ /* 0x004fe400000001ff */
[----:B------:R-:W-:Y:S03]  /*4160*/  IMAD.MOV.U32 R206, RZ, RZ, 0x1 ;  /* 0x00000001ffce7424 */ /* 0x000fe600078e00ff */
[----:B------:R-:W-:Y:S05]  /*4170*/  PLOP3.LUT P0, PT, PT, PT, UP0, 0x80, 0x8 ;  /* 0x000000000008781c */ /* 0x000fea0003f0f008 */
[----:B------:R-:W2:Y:S01]  /*4180*/  @UP0 LDCU.64 UR8, c[0x0][0x888] ;  /* 0x00011100ff0807ac */ /* 0x000ea20008000a00 */
[----:B------:R-:W-:Y:S07]  /*4190*/  @UP0 UIMAD UR5, UR36, UR14, URZ ;  /* 0x0000000e240502a4 */ /* 0x000fee000f8e02ff */
[----:B------:R-:W-:Y:S01]  /*41a0*/  @!P0 PRMT R206, R0, 0x7610, R206 ;  /* 0x0000761000ce8816 */ /* 0x000fe200000000ce */
[----:B--2---:R-:W-:Y:S03]  /*41b0*/  @UP0 UIMAD.WIDE UR8, UR5, 0x4, UR8 ;  /* 0x00000004050808a5 */ /* 0x004fe6000f8e0208 */
[----:B------:R-:W2:Y:S03]  /*41c0*/  @!UP0 LDCU UR5, c[0x0][0x880] ;  /* 0x00011000ff0587ac */ /* 0x000ea60008000800 */
[----:B------:R-:W-:Y:S01]  /*41d0*/  IMAD.U32 R10, RZ, RZ, UR8 ;  /* 0x00000008ff0a7e24 */ /* 0x000fe2000f8e00ff */
[----:B------:R-:W-:Y:S05]  /*41e0*/  MOV R11, UR9 ;  /* 0x00000009000b7c02 */ /* 0x000fea0008000f00 */
[----:B-----5:R3:W5:Y:S02]  /*41f0*/  @P0 LDG.E R101, desc[UR46][R10.64] ;  /* 0x0000002e0a650981 */ /* 0x020764000c1e1900 */
[----:B--23--:R-:W-:Y:S07]  /*4200*/  @!P0 IMAD.U32 R101, RZ, RZ, UR5 ;  /* 0x00000005ff658e24 */ /* 0x00cfee000f8e00ff */
.L_x_75:
[----:B-----5:R-:W-:Y:S01]  /*4210*/  @!P3 FSETP.EQ.AND P2, PT, R101, RZ, PT ;  /* 0x000000ff6500b20b */ /* 0x020fe20003f42000 */
[----:B------:R-:W-:Y:S01]  /*4220*/  @!UPT UIADD3 URZ, UPT, UPT, URZ, URZ, URZ ;  /* 0x000000fffffff290 */ /* 0x000fe2000fffe0ff */
[----:B------:R-:W-:Y:S11]  /*4230*/  @!P3 BRA `(.L_x_76) ;  /* 0x000000000014b947 */ /* 0x000ff60003800000 */
[----:B------:R-:W-:Y:S02]  /*4240*/  LOP3.LUT P0, RZ, R206, 0xff, RZ, 0xc0, !PT ;  /* 0x000000ffceff7812 */ /* 0x000fe4000780c0ff */
[----:B------:R-:W-:Y:S04]  /*4250*/  PLOP3.LUT P2, PT, PT, PT, UP0, 0x80, 0x8 ;  /* 0x000000000008781c */ /* 0x000fe80003f4f008 */
[----:B------:R-:W-:Y:S07]  /*4260*/  PLOP3.LUT P2, PT, P2, PT, PT, 0x8, 0x80 ;  /* 0x000000000080781c */ /* 0x000fee000174e170 */
[----:B------:R-:W-:Y:S11]  /*4270*/  @P0 FSETP.EQ.AND P2, PT, R101, RZ, PT ;  /* 0x000000ff6500020b */ /* 0x000ff60003f42000 */
[----:B------:R-:W-:Y:S02]  /*4280*/  @!UPT UIADD3 URZ, UPT, UPT, URZ, URZ, URZ ;  /* 0x000000fffffff290 */ /* 0x000fe4000fffe0ff */
.L_x_76:
[----:B------:R-:W3:Y:S01]  /*4290*/  LDC.64 R14, c[0x0][0xb10] ;  /* 0x0002c400ff0e7b82 */ /* 0x000ee20000000a00 */
[----:B------:R-:W-:Y:S01]  /*42a0*/  ULEA UR13, UR6, UR4, 0x3 ;  /* 0x00000004060d7291 */ /* 0x000fe2000f8e18ff */
[----:B------:R-:W-:Y:S01]  /*42b0*/  SHF.L.U32 R12, R29, 0x1f, RZ ;  /* 0x0000001f1d0c7819 */ /* 0x000fe200000006ff */
[----:B------:R-:W-:Y:S01]  /*42c0*/  VIADD R28, R28, 0x1 ;  /* 0x000000011c1c7836 */ /* 0x000fe20000000000 */
[----:B------:R-:W-:Y:S04]  /*42d0*/  @P4 SHF.R.U32.HI R26, RZ, 0x10, R21 ;  /* 0x00000010ff1a4819 */ /* 0x000fe80000011615 */
[----:B------:R-:W5:Y:S02]  /*42e0*/  LDC.64 R10, c[0x0][0xb18] ;  /* 0x0002c600ff0a7b82 */ /* 0x000f640000000a00 */
[----:B------:R-:W1:Y:S01]  /*42f0*/  SYNCS.PHASECHK.TRANS64.TRYWAIT P5, [UR13+0x80], R12 ;  /* 0x0000800cff0075a7 */ /* 0x000e6200080a110d */
[----:B---3--:R-:W-:Y:S05]  /*4300*/  @!P1 IMAD.HI.U32 R14, R13, R14, RZ ;  /* 0x0000000e0d0e9227 */ /* 0x008fea00078e00ff */
[----:B--2---:R-:W2:Y:S01]  /*4310*/  @!P1 LDC R0, c[0x0][0xb20] ;  /* 0x0002c800ff009b82 */ /* 0x004ea20000000800 */
[----:B------:R-:W-:Y:S01]  /*4320*/  @!P1 SHF.R.U32.HI R14, RZ, R15, R14 ;  /* 0x0000000fff0e9219 */ /* 0x000fe2000001160e */
[----:B-----5:R-:W-:Y:S01]  /*4330*/  @!P1 IMAD.HI.U32 R11, R8, R11, RZ ;  /* 0x0000000b080b9227 */ /* 0x020fe200078e00ff */
[----:B------:R-:W-:Y:S05]  /*4340*/  @!P1 ISETP.NE.AND P0, PT, R10, 0x1, PT ;  /* 0x000000010a00980c */ /* 0x000fea0003f05270 */
[----:B------:R-:W3:Y:S01]  /*4350*/  @!P1 LDC R3, c[0x0][0xb0c] ;  /* 0x0002c300ff039b82 */ /* 0x000ee20000000800 */
[----:B--2---:R-:W-:Y:S02]  /*4360*/  @!P1 SHF.R.U32.HI R9, RZ, R0, R11 ;  /* 0x00000000ff099219 */ /* 0x004fe4000001160b */
[----:B---3--:R-:W-:Y:S02]  /*4370*/  @!P1 ISETP.NE.AND P3, PT, R3, 0x1, PT ;  /* 0x000000010300980c */ /* 0x008fe40003f65270 */
[----:B------:R-:W-:Y:S02]  /*4380*/  @!P1 SEL R9, R8, R9, !P0 ;  /* 0x0000000908099207 */ /* 0x000fe40004000000 */
[----:B------:R-:W-:Y:S02]  /*4390*/  ELECT P0, URZ, PT ;  /* 0x0000000000ff782f */ /* 0x000fe40003800000 */
[----:B------:R-:W-:Y:S05]  /*43a0*/  @!P1 SEL R14, R13, R14, !P3 ;  /* 0x0000000e0d0e9207 */ /* 0x000fea0005800000 */
[----:B------:R-:W-:Y:S02]  /*43b0*/  @!P1 IMAD.IADD R0, R9, 0x1, -R14 ;  /* 0x0000000109009824 */ /* 0x000fe400078e0a0e */
[----:B------:R-:W-:Y:S02]  /*43c0*/  @!P1 IMAD.IADD R9, R14, 0x1, -R9 ;  /* 0x000000010e099824 */ /* 0x000fe400078e0a09 */
[----:B------:R-:W-:Y:S02]  /*43d0*/  @!P1 IMAD R13, R0, R3, R13 ;  /* 0x00000003000d9224 */ /* 0x000fe400078e020d */
[----:B------:R-:W-:Y:S01]  /*43e0*/  @!P1 IMAD R8, R9, R10, R8 ;  /* 0x0000000a09089224 */ /* 0x000fe200078e0208 */
[----:B-1----:R-:W-:Y:S06]  /*43f0*/  @!P5 BRA `(.L_x_77) ;  /* 0x00000040001cd947 */ /* 0x002fec0003800000 */
.L_x_145:
[----:B------:R-:W-:Y:S01]  /*4400*/  UIADD3 UR41, UPT, UPT, UR13, 0x70, URZ ;  /* 0x000000700d297890 */ /* 0x000fe2000fffe0ff */
[----:B------:R-:W-:Y:S01]  /*4410*/  PLOP3.LUT P0, PT, P2, P0, PT, 0xf2, 0x2f ;  /* 0x00000000002f781c */ /* 0x000fe20001701e72 */
[----:B------:R-:W-:Y:S01]  /*4420*/  UMOV UR22, 0x0 ;  /* 0x0000000000167882 */ /* 0x000fe20000000000 */
[----:B------:R-:W-:Y:S01]  /*4430*/  UMOV UR23, 0x10000000 ;  /* 0x1000000000177882 */ /* 0x000fe20000000000 */
[----:B------:R-:W-:Y:S01]  /*4440*/  UPRMT UR21, UR38, 0x654, UR41 ;  /* 0x0000065426157896 */ /* 0x000fe20008000029 */
[----:B------:R-:W-:Y:S02]  /*4450*/  UMOV UR44, UR36 ;  /* 0x00000024002c7c82 */ /* 0x000fe40008000000 */
[----:B------:R-:W-:Y:S01]  /*4460*/  UMOV UR33, UR41 ;  /* 0x0000002900217c82 */ /* 0x000fe20008000000 */
[----:B------:R-:W-:Y:S01]  /*4470*/  UMOV UR28, UR36 ;  /* 0x00000024001c7c82 */ /* 0x000fe20008000000 */
[----:B------:R-:W-:Y:S01]  /*4480*/  UMOV UR25, UR41 ;  /* 0x0000002900197c82 */ /* 0x000fe20008000000 */
[----:B------:R-:W-:Y:S01]  /*4490*/  UMOV UR20, UR36 ;  /* 0x0000002400147c82 */ /* 0x000fe20008000000 */
[----:B------:R-:W-:Y:S01]  /*44a0*/  UMOV UR17, UR41 ;  /* 0x0000002900117c82 */ /* 0x000fe20008000000 */
[----:B------:R-:W-:Y:S02]  /*44b0*/  UMOV UR12, UR36 ;  /* 0x00000024000c7c82 */ /* 0x000fe40008000000 */
[----:B-1----:R-:W-:Y:S01]  /*44c0*/  @!P0 IADD3 R3, P2, PT, R30, 0x580, RZ ;  /* 0x000005801e038810 */ /* 0x002fe20007f5e0ff */
[----:B------:R-:W-:Y:S01]  /*44d0*/  @!P0 IMAD R195, R195, 0x50, RZ ;  /* 0x00000050c3c38824 */ /* 0x000fe200078e02ff */
[----:B------:R-:W-:Y:S01]  /*44e0*/  VOTEU.ALL UP1, P0 ;  /* 0x0000000000ff7886 */ /* 0x000fe20000020000 */
[----:B------:R-:W-:Y:S01]  /*44f0*/  VOTEU.ALL UP3, P0 ;  /* 0x0000000000ff7886 */ /* 0x000fe20000060000 */
[----:B------:R-:W-:Y:S01]  /*4500*/  @!P0 R2UR UR9, R3 ;  /* 0x00000000030982ca */ /* 0x000fe200000e0000 */
[----:B------:R-:W-:Y:S01]  /*4510*/  @!P0 IMAD.X R0, RZ, RZ, R31, P2 ;  /* 0x000000ffff008224 */ /* 0x000fe200010e061f */
[----:B------:R-:W-:Y:S01]  /*4520*/  VOTEU.ALL UP4, P0 ;  /* 0x0000000000ff7886 */ /* 0x000fe20000080000 */
[----:B------:R-:W-:Y:S01]  /*4530*/  @!P0 IMAD.SHL.U32 R205, R205, 0x80, RZ ;  /* 0x00000080cdcd8824 */ /* 0x000fe200078e00ff */
[----:B------:R-:W-:Y:S01]  /*4540*/  @!P0 R2UR UR42, R195 ;  /* 0x00000000c32a82ca */ /* 0x000fe200000e0000 */
[----:B------:R-:W-:Y:S01]  /*4550*/  VOTEU.ALL UP2, P0 ;  /* 0x0000000000ff7886 */ /* 0x000fe20000040000 */
[----:B------:R-:W-:Y:S01]  /*4560*/  @!P0 R2UR UR8, R0 ;  /* 0x00000000000882ca */ /* 0x000fe200000e0000 */
[----:B------:R-:W-:Y:S01]  /*4570*/  @!UP4 UIMAD UR5, UR6, 0x5000, UR4 ;  /* 0x000050000605c8a4 */ /* 0x000fe2000f8e0204 */
[----:B------:R-:W-:Y:S01]  /*4580*/  @!P0 R2UR UR43, R205 ;  /* 0x00000000cd2b82ca */ /* 0x000fe200000e0000 */
[----:B------:R-:W-:Y:S02]  /*4590*/  IMAD.IADD R195, R8, 0x1, R194 ;  /* 0x0000000108c37824 */ /* 0x000fe400078e02c2 */
[----:B------:R-:W-:Y:S01]  /*45a0*/  @!UP4 UIADD3 UR40, UPT, UPT, UR5, 0x200, URZ ;  /* 0x000002000528c890 */ /* 0x000fe2000fffe0ff */
[----:B------:R-:W-:Y:S01]  /*45b0*/  IMAD.IADD R205, R13, 0x1, R204 ;  /* 0x000000010dcd7824 */ /* 0x000fe200078e02cc */
[----:B------:R-:W-:Y:S01]  /*45c0*/  @!UP4 UIADD3 UR32, UPT, UPT, UR5, 0x1200, URZ ;  /* 0x000012000520c890 */ /* 0x000fe2000fffe0ff */
[----:B------:R-:W-:Y:S01]  /*45d0*/  IMAD.U32 R10, RZ, RZ, UR9 ;  /* 0x00000009ff0a7e24 */ /* 0x000fe2000f8e00ff */
[----:B------:R-:W-:Y:S02]  /*45e0*/  @!UP4 UIADD3 UR24, UPT, UPT, UR5, 0x2200, URZ ;  /* 0x000022000518c890 */ /* 0x000fe4000fffe0ff */
[----:B------:R-:W-:Y:S02]  /*45f0*/  @!UP4 UIADD3 UR34, UPT, UPT, UR42, 0x10, URZ ;  /* 0x000000102a22c890 */ /* 0x000fe4000fffe0ff */
[----:B------:R-:W-:Y:S01]  /*4600*/  IMAD.U32 R11, RZ, RZ, UR8 ;  /* 0x00000008ff0b7e24 */ /* 0x000fe2000f8e00ff */
[----:B------:R-:W-:Y:S01]  /*4610*/  @!P0 R2UR UR30, R10 ;  /* 0x000000000a1e82ca */ /* 0x000fe200000e0000 */
[----:B------:R-:W-:Y:S01]  /*4620*/  UMOV UR35, UR43 ;  /* 0x0000002b00237c82 */ /* 0x000fe20008000000 */
[----:B------:R-:W-:Y:S02]  /*4630*/  @!UP4 UIADD3 UR26, UPT, UPT, UR42, 0x20, URZ ;  /* 0x000000202a1ac890 */ /* 0x000fe4000fffe0ff */
[----:B------:R-:W-:Y:S01]  /*4640*/  @!P0 R2UR UR31, R11 ;  /* 0x000000000b1f82ca */ /* 0x000fe200000e0000 */
[----:B------:R-:W-:Y:S01]  /*4650*/  UMOV UR27, UR43 ;  /* 0x0000002b001b7c82 */ /* 0x000fe20008000000 */
[----:B------:R-:W-:Y:S02]  /*4660*/  @!UP4 UIADD3 UR18, UPT, UPT, UR42, 0x30, URZ ;  /* 0x000000302a12c890 */ /* 0x000fe4000fffe0ff */
[----:B------:R-:W-:Y:S01]  /*4670*/  @!UP4 UIADD3 UR16, UPT, UPT, UR5, 0x3200, URZ ;  /* 0x000032000510c890 */ /* 0x000fe2000fffe0ff */
[----:B------:R-:W-:Y:S01]  /*4680*/  UMOV UR19, UR43 ;  /* 0x0000002b00137c82 */ /* 0x000fe20008000000 */
[----:B------:R-:W-:Y:S02]  /*4690*/  @!UP4 UIADD3 UR10, UPT, UPT, UR42, 0x40, URZ ;  /* 0x000000402a0ac890 */ /* 0x000fe4000fffe0ff */
[----:B------:R-:W-:Y:S01]  /*46a0*/  @!UP4 UIADD3 UR8, UPT, UPT, UR5, 0x4200, URZ ;  /* 0x000042000508c890 */ /* 0x000fe2000fffe0ff */
[----:B------:R-:W-:Y:S01]  /*46b0*/  UMOV UR9, UR41 ;  /* 0x0000002900097c82 */ /* 0x000fe20008000000 */
[----:B------:R-:W-:Y:S03]  /*46c0*/  UMOV UR11, UR43 ;  /* 0x0000002b000b7c82 */ /* 0x000fe60008000000 */
[----:B------:R-:W-:Y:S01]  /*46d0*/  @!UP1 UTMALDG.3D [UR40], [UR30], desc[UR22] ;  /* 0x000016281e0095b4 */ /* 0x000fe20008011000 */
[----:B------:R-:W-:Y:S01]  /*46e0*/  VOTEU.ALL UP1, P0 ;  /* 0x0000000000ff7886 */ /* 0x000fe20000020000 */
[----:B------:R1:W-:Y:S01]  /*46f0*/  @!UP3 UTMALDG.3D [UR32], [UR30], desc[UR22] ;  /* 0x000016201e00b5b4 */ /* 0x0003e20008011000 */
[----:B------:R2:W-:Y:S01]  /*4700*/  @!UP2 UTMALDG.3D [UR24], [UR30], desc[UR22] ;  /* 0x000016181e00a5b4 */ /* 0x0005e20008011000 */
[----:B------:R-:W-:Y:S02]  /*4710*/  VOTEU.ALL UP2, P0 ;  /* 0x0000000000ff7886 */ /* 0x000fe40000040000 */
[----:B------:R2:W-:Y:S03]  /*4720*/  @!UP1 UTMALDG.3D [UR16], [UR30], desc[UR22] ;  /* 0x000016101e0095b4 */ /* 0x0005e60008011000 */
[----:B------:R2:W-:Y:S01]  /*4730*/  @!UP2 UTMALDG.3D [UR8], [UR30], desc[UR22] ;  /* 0x000016081e00a5b4 */ /* 0x0005e20008011000 */
[----:B------:R2:W-:Y:S01]  /*4740*/  @!P0 SYNCS.ARRIVE.TRANS64.RED.A0TR RZ, [UR13+0x70], R25 ;  /* 0x00007019ffff89a7 */ /* 0x0005e2000830040d */
[C---:B------:R-:W-:Y:S04]  /*4750*/  ISETP.NE.AND P0, PT, R28.reuse, 0x2, PT ;  /* 0x000000021c00780c */ /* 0x040fe80003f05270 */
[----:B------:R-:W-:Y:S02]  /*4760*/  SEL R0, RZ, 0x1, P0 ;  /* 0x00000001ff007807 */ /* 0x000fe40000000000 */
[----:B------:R-:W-:Y:S02]  /*4770*/  SEL R28, R28, RZ, P0 ;  /* 0x000000ff1c1c7207 */ /* 0x000fe40000000000 */
[----:B------:R-:W-:Y:S02]  /*4780*/  LOP3.LUT R27, R27, R0, RZ, 0x3c, !PT ;  /* 0x000000001b1b7212 */ /* 0x000fe400078e3cff */
[----:B-1----:R-:W-:Y:S01]  /*4790*/  @P4 R2UR UR36, R26 ;  /* 0x000000001a2442ca */ /* 0x002fe200000e0000 */
[----:B------:R-:W-:Y:S01]  /*47a0*/  SYNCS.ARRIVE.TRANS64.RED.A1T0 RZ, [UR21], RZ ;  /* 0x000000ffffff79a7 */ /* 0x000fe20008100415 */
[----:B------:R-:W-:Y:S04]  /*47b0*/  UIADD3 UR21, UPT, UPT, UR6, 0x1, URZ ;  /* 0x0000000106157890 */ /* 0x000fe8000fffe0ff */
[----:B------:R-:W-:Y:S04]  /*47c0*/  UISETP.NE.AND UP1, UPT, UR21, 0x2, UPT ;  /* 0x000000021500788c */ /* 0x000fe8000bf25270 */
[----:B------:R-:W-:Y:S02]  /*47d0*/  USEL UR13, URZ, 0x1, UP1 ;  /* 0x00000001ff0d7887 */ /* 0x000fe40008800000 */
[----:B------:R-:W-:Y:S02]  /*47e0*/  USEL UR6, UR21, URZ, UP1 ;  /* 0x000000ff15067287 */ /* 0x000fe40008800000 */
[----:B------:R-:W-:Y:S02]  /*47f0*/  UPLOP3.LUT UP1, UPT, UPT, UPT, UPT, 0x80, 0x8 ;  /* 0x000000000008789c */ /* 0x000fe40003f2f070 */
[----:B------:R-:W-:Y:S01]  /*4800*/  LOP3.LUT R29, R29, UR13, RZ, 0x3c, !PT ;  /* 0x0000000d1d1d7c12 */ /* 0x000fe2000f8e3cff */
[----:B--2---:R-:W-:Y:S08]  /*4810*/  @P4 BRA `(.L_x_78) ;  /* 0xfffffff400304947 */ /* 0x004ff0000383ffff */
[----:B------:R-:W-:Y:S01]  /*4820*/  UIADD3 UR5, UPT, UPT, UR4, 0x80, URZ ;  /* 0x0000008004057890 */ /* 0x000fe2000fffe0ff */
[----:B------:R-:W-:-:S03]  /*4830*/  SHF.L.U32 R3, R29, 0x1f, RZ ;  /* 0x0000001f1d037819 */ /* 0x000fc600000006ff */
[----:B------:R-:W-:-:S09]  /*4840*/  ULEA UR4, UR6, UR5, 0x3 ;  /* 0x0000000506047291 */ /* 0x000fd2000f8e18ff */
[----:B------:R-:W1:Y:S02]  /*4850*/  SYNCS.PHASECHK.TRANS64.TRYWAIT P0, [UR4], R3 ;  /* 0x00000003ff0075a7 */ /* 0x000e640008001104 */
[----:B-1----:R-:W-:Y:S05]  /*4860*/  @!P0 BRA `(.L_x_79) ;  /* 0x0000003c00188947 */ /* 0x002fea0003800000 */
.L_x_147:
[----:B------:R-:W-:-:S04]  /*4870*/  UIADD3 UR6, UPT, UPT, UR6, 0x1, URZ ;  /* 0x0000000106067890 */ /* 0x000fc8000fffe0ff */
[----:B------:R-:W-:-:S04]  /*4880*/  UISETP.NE.AND UP0, UPT, UR6, 0x2, UPT ;  /* 0x000000020600788c */ /* 0x000fc8000bf05270 */
[----:B------:R-:W-:Y:S02]  /*4890*/  USEL UR4, URZ, 0x1, UP0 ;  /* 0x00000001ff047887 */ /* 0x000fe40008000000 */
[----:B------:R-:W-:-:S04]  /*48a0*/  USEL UR6, UR6, URZ, UP0 ;  /* 0x000000ff06067287 */ /* 0x000fc80008000000 */
[----:B------:R-:W-:Y:S01]  /*48b0*/  ULEA UR6, UR6, UR5, 0x3 ;  /* 0x0000000506067291 */ /* 0x000fe2000f8e18ff */
[----:B-1----:R-:W-:-:S04]  /*48c0*/  LOP3.LUT R3, R29, UR4, RZ, 0x3c, !PT ;  /* 0x000000041d037c12 */ /* 0x002fc8000f8e3cff */
[----:B------:R-:W-:Y:S01]  /*48d0*/  SHF.L.U32 R3, R3, 0x1f, RZ ;  /* 0x0000001f03037819 */ /* 0x000fe200000006ff */
[----:B------:R-:W-:-:S07]  /*48e0*/  IMAD.U32 R0, RZ, RZ, UR6 ;  /* 0x00000006ff007e24 */ /* 0x000fce000f8e00ff */
.L_x_80:
[----:B-1----:R1:W2:Y:S02]  /*48f0*/  SYNCS.PHASECHK.TRANS64.TRYWAIT P0, [R0+URZ], R3 ;  /* 0x00000003000075a7 */ /* 0x0022a400080011ff */
[----:B--2---:R-:W-:Y:S05]  /*4900*/  @!P0 NANOSLEEP.SYNCS 0x989680 ;  /* 0x009896800000895d */ /* 0x004fea0003900000 */
[----:B------:R-:W2:Y:S02]  /*4910*/  @!P0 SYNCS.PHASECHK.TRANS64 P0, [R0+URZ], R3 ;  /* 0x00000003000085a7 */ /* 0x000ea400080010ff */
[----:B--2---:R-:W-:Y:S05]  /*4920*/  @P0 EXIT ;  /* 0x000000000000094d */ /* 0x004fea0003800000 */
[----:B------:R-:W-:Y:S05]  /*4930*/  BRA `(.L_x_80) ;  /* 0xfffffffc00ec7947 */ /* 0x000fea000383ffff */
.L_x_70:
[----:B------:R-:W-:-:S06]  /*4940*/  UISETP.GE.AND UP1, UPT, UR8, 0x4, UPT ;  /* 0x000000040800788c */ /* 0x000fcc000bf26270 */
[----:B------:R-:W-:-:S13]  /*4950*/  PLOP3.LUT P0, PT, PT, PT, UP1, 0x80, 0x8 ;  /* 0x000000000008781c */ /* 0x000fda0003f0f018 */
[----:B------:R-:W-:Y:S05]  /*4960*/  @!P0 EXIT ;  /* 0x000000000000894d */ /* 0x000fea0003800000 */
[----:B------:R-:W-:Y:S01]  /*4970*/  BAR.SYNC.DEFER_BLOCKING 0x6, 0xa0 ;  /* 0x0182800000007b1d */ /* 0x000fe20000010000 */
[C---:B------:R-:W-:Y:S02]  /*4980*/  IMAD.SHL.U32 R5, R218.reuse, 0x10, RZ ;  /* 0x00000010da057824 */ /* 0x040fe400078e00ff */
[----:B------:R-:W-:Y:S02]  /*4990*/  HFMA2 R217, -RZ, RZ, 0, 5.9604644775390625e-08 ;  /* 0x00000001ffd97431 */ /* 0x000fe400000001ff */
[C---:B------:R-:W-:Y:S01]  /*49a0*/  IMAD.U32 R2, R218.reuse, 0x10000, RZ ;  /* 0x00010000da027824 */ /* 0x040fe200078e00ff */
[----:B------:R-:W-:Y:S01]  /*49b0*/  MOV R221, RZ ;  /* 0x000000ff00dd7202 */ /* 0x000fe20000000f00 */
[----:B------:R-:W-:Y:S01]  /*49c0*/  IMAD.SHL.U32 R210, R218, 0x2, RZ ;  /* 0x00000002dad27824 */ /* 0x000fe200078e00ff */
[----:B------:R-:W-:Y:S01]  /*49d0*/  UMOV UR37, 0x400 ;  /* 0x0000040000257882 */ /* 0x000fe20000000000 */
[----:B------:R-:W1:Y:S01]  /*49e0*/  LDC R209, c[0x0][0x370] ;  /* 0x0000dc00ffd17b82 */ /* 0x000e620000000800 */
[----:B------:R-:W-:Y:S01]  /*49f0*/  ULEA UR37, UR38, UR37, 0x18 ;  /* 0x0000002526257291 */ /* 0x000fe2000f8ec0ff */
[----:B------:R-:W-:Y:S01]  /*4a00*/  LOP3.LUT P0, R7, R5, 0x40, RZ, 0xc0, !PT ;  /* 0x0000004005077812 */ /* 0x000fe2000780c0ff */
[----:B------:R-:W-:Y:S01]  /*4a10*/  IMAD.MOV.U32 R99, RZ, RZ, RZ ;  /* 0x000000ffff637224 */ /* 0x000fe200078e00ff */
[----:B------:R-:W-:Y:S01]  /*4a20*/  LOP3.LUT R2, R2, 0x600000, RZ, 0xc0, !PT ;  /* 0x0060000002027812 */ /* 0x000fe200078ec0ff */
[----:B------:R-:W-:Y:S01]  /*4a30*/  IMAD.MOV.U32 R216, RZ, RZ, RZ ;  /* 0x000000ffffd87224 */ /* 0x000fe200078e00ff */
[----:B------:R-:W-:-:S02]  /*4a40*/  LOP3.LUT R210, R7, 0x8, R210, 0xf8, !PT ;  /* 0x0000000807d27812 */ /* 0x000fc400078ef8d2 */
[----:B------:R-:W-:Y:S01]  /*4a50*/  CS2R R214, SRZ ;  /* 0x0000000000d67805 */ /* 0x000fe2000001ff00 */
[----:B------:R-:W2:Y:S01]  /*4a60*/  LDC R94, c[0x0][0xb0c] ;  /* 0x0002c300ff5e7b82 */ /* 0x000ea20000000800 */
[----:B------:R-:W-:Y:S01]  /*4a70*/  P2R R212, PR, RZ, 0x1 ;  /* 0x00000001ffd47803 */ /* 0x000fe20000000000 */
[----:B------:R-:W4:Y:S01]  /*4a80*/  LDCU.64 UR48, c[0x0][0x348] ;  /* 0x00006900ff3077ac */ /* 0x000f220008000a00 */
[----:B------:R-:W-:Y:S02]  /*4a90*/  LOP3.LUT R210, R210, 0x7b0, R5, 0xf8, !PT ;  /* 0x000007b0d2d27812 */ /* 0x000fe400078ef805 */
[----:B------:R-:W-:Y:S01]  /*4aa0*/  LOP3.LUT R218, R218, 0x60, RZ, 0xc0, !PT ;  /* 0x00000060dada7812 */ /* 0x000fe200078ec0ff */
[----:B------:R-:W1:Y:S02]  /*4ab0*/  LDCU.64 UR40, c[0x0][0x888] ;  /* 0x00011100ff2877ac */ /* 0x000e640008000a00 */
[----:B------:R-:W1:Y:S01]  /*4ac0*/  LDC R207, c[0x0][0xb20] ;  /* 0x0002c800ffcf7b82 */ /* 0x000e620000000800 */
[----:B------:R-:W3:Y:S01]  /*4ad0*/  LDS R3, [UR37+0x150] ;  /* 0x00015025ff037984 */ /* 0x000ee20008000800 */
[----:B------:R-:W-:Y:S01]  /*4ae0*/  UIADD3 UR44, UPT, UPT, UR37, 0x200, URZ ;  /* 0x00000200252c7890 */ /* 0x000fe2000fffe0ff */
[----:B------:R-:W-:Y:S01]  /*4af0*/  UMOV UR39, URZ ;  /* 0x000000ff00277c82 */ /* 0x000fe20008000000 */
[----:B------:R-:W-:-:S04]  /*4b00*/  UMOV UR43, URZ ;  /* 0x000000ff002b7c82 */ /* 0x000fc80008000000 */
[----:B------:R-:W1:Y:S08]  /*4b10*/  LDC R93, c[0x0][0xb30] ;  /* 0x0002cc00ff5d7b82 */ /* 0x000e700000000800 */
[----:B------:R-:W1:Y:S08]  /*4b20*/  LDC.64 R192, c[0x0][0xb10] ;  /* 0x0002c400ffc07b82 */ /* 0x000e700000000a00 */
[----:B------:R-:W1:Y:S08]  /*4b30*/  LDC.64 R90, c[0x0][0xb18] ;  /* 0x0002c600ff5a7b82 */ /* 0x000e700000000a00 */
[----:B------:R-:W1:Y:S08]  /*4b40*/  LDC.64 R188, c[0x0][0x888] ;  /* 0x00022200ffbc7b82 */ /* 0x000e700000000a00 */
[----:B------:R-:W1:Y:S01]  /*4b50*/  LDC.64 R88, c[0x0][0xb28] ;  /* 0x0002ca00ff587b82 */ /* 0x000e620000000a00 */
[----:B---3--:R-:W-:-:S07]  /*4b60*/  IMAD.IADD R2, R3, 0x1, R2 ;  /* 0x0000000103027824 */ /* 0x008fce00078e0202 */
[----:B------:R-:W3:Y:S08]  /*4b70*/  LDC.64 R190, c[0x0][0x890] ;  /* 0x00022400ffbe7b82 */ /* 0x000ef00000000a00 */
[----:B------:R-:W1:Y:S08]  /*4b80*/  LDC.64 R186, c[0x0][0x8b0] ;  /* 0x00022c00ffba7b82 */ /* 0x000e700000000a00 */
[----:B------:R-:W1:Y:S08]  /*4b90*/  LDC.64 R184, c[0x0][0x8a8] ;  /* 0x00022a00ffb87b82 */ /* 0x000e700000000a00 */
[----:B--2-4-:R-:W1:Y:S02]  /*4ba0*/  LDC R208, c[0x0][0x374] ;  /* 0x0000dd00ffd07b82 */ /* 0x014e640000000800 */
.L_x_104:
[----:B------:R-:W-:Y:S02]  /*4bb0*/  LEA R0, R221, UR37, 0x3 ;  /* 0x00000025dd007c11 */ /* 0x000fe4000f8e18ff */
[----:B------:R-:W-:Y:S02]  /*4bc0*/  SHF.L.U32 R3, R215, 0x1f, RZ ;  /* 0x0000001fd7037819 */ /* 0x000fe400000006ff */
[----:B------:R-:W-:Y:S02]  /*4bd0*/  LEA R16, R221, UR37, 0x4 ;  /* 0x00000025dd107c11 */ /* 0x000fe4000f8e20ff */
[----:B------:R-:W2:Y:S02]  /*4be0*/  SYNCS.PHASECHK.TRANS64.TRYWAIT P0, [R0+URZ+0xa0], R3 ;  /* 0x0000a003000075a7 */ /* 0x000ea400080011ff */
[----:B-12---:R-:W-:Y:S05]  /*4bf0*/  @!P0 BRA `(.L_x_81) ;  /* 0x00000038004c8947 */ /* 0x006fea0003800000 */
.L_x_148:
[----:B------:R-:W4:Y:S01]  /*4c00*/  LDC.64 R14, c[0x0][0xb10] ;  /* 0x0002c400ff0e7b82 */ /* 0x000f220000000a00 */
[----:B------:R-:W3:Y:S01]  /*4c10*/  LDS.128 R16, [R16+0x130] ;  /* 0x0001300010107984 */ /* 0x000ee20000000c00 */
[----:B-1----:R-:W-:Y:S01]  /*4c20*/  ISETP.NE.AND P1, PT, R93, 0x1, PT ;  /* 0x000000015d00780c */ /* 0x002fe20003f25270 */
[----:B--2---:R-:W-:Y:S01]  /*4c30*/  VIADD R0, R0, 0xb0 ;  /* 0x000000b000007836 */ /* 0x004fe20000000000 */
[----:B------:R-:W-:Y:S04]  /*4c40*/  ISETP.GE.AND P0, PT, R92, 0x1, PT ;  /* 0x000000015c00780c */ /* 0x000fe80003f06270 */
[----:B------:R-:W1:Y:S01]  /*4c50*/  LDC.64 R12, c[0x0][0xb18] ;  /* 0x0002c600ff0c7b82 */ /* 0x000e620000000a00 */
[----:B------:R-:W-:Y:S01]  /*4c60*/  PRMT R0, RZ, 0x654, R0 ;  /* 0x00000654ff007816 */ /* 0x000fe20000000000 */
[----:B------:R-:W-:Y:S01]  /*4c70*/  @!PT LDS RZ, [RZ] ;  /* 0x00000000fffff984 */ /* 0x000fe20000000800 */
[----:B------:R-:W-:Y:S01]  /*4c80*/  @!PT LDS RZ, [RZ] ;  /* 0x00000000fffff984 */ /* 0x000fe20000000800 */
[----:B------:R-:W-:Y:S01]  /*4c90*/  @!PT LDS RZ, [RZ] ;  /* 0x00000000fffff984 */ /* 0x000fe20000000800 */
[----:B------:R-:W-:Y:S01]  /*4ca0*/  @!PT LDS RZ, [RZ] ;  /* 0x00000000fffff984 */ /* 0x000fe20000000800 */
[----:B------:R2:W-:Y:S06]  /*4cb0*/  MEMBAR.ALL.CTA ;  /* 0x0000000000007992 */ /* 0x0005ec0000008000 */
[----:B--2---:R-:W2:Y:S01]  /*4cc0*/  FENCE.VIEW.ASYNC.S ;  /* 0x00000000000073c6 */ /* 0x004ea20000000000 */
[----:B------:R-:W1:Y:S08]  /*4cd0*/  @!P1 LDC R11, c[0x0][0xb20] ;  /* 0x0002c800ff0b9b82 */ /* 0x000e700000000800 */
[----:B------:R-:W1:Y:S01]  /*4ce0*/  @!P1 LDC R10, c[0x0][0xb0c] ;  /* 0x0002c300ff0a9b82 */ /* 0x000e620000000800 */
[----:B--2---:R2:W-:Y:S01]  /*4cf0*/  SYNCS.ARRIVE.TRANS64.RED.A1T0 RZ, [R0+URZ], RZ ;  /* 0x000000ff00ff79a7 */ /* 0x0045e200081004ff */
[----:B---3--:R-:W-:Y:S04]  /*4d00*/  LOP3.LUT P4, RZ, R18, 0x1, RZ, 0xc0, !PT ;  /* 0x0000000112ff7812 */ /* 0x008fe8000788c0ff */
[----:B------:R-:W-:Y:S09]  /*4d10*/  P2R R219, PR, RZ, 0x10 ;  /* 0x00000010ffdb7803 */ /* 0x000ff20000000000 */
[----:B------:R-:W-:Y:S02]  /*4d20*/  @P4 MOV R97, R16 ;  /* 0x0000001000614202 */ /* 0x000fe40000000f00 */
[----:B------:R-:W-:Y:S01]  /*4d30*/  @P4 LOP3.LUT R95, R17, 0xffff, RZ, 0xc0, !PT ;  /* 0x0000ffff115f4812 */ /* 0x000fe200078ec0ff */
[----:B--2-4-:R-:W-:Y:S06]  /*4d40*/  @!P0 BRA `(.L_x_82) ;  /* 0x0000000000a48947 */ /* 0x014fec0003800000 */
[----:B------:R-:W-:Y:S01]  /*4d50*/  IMAD.HI.U32 R22, R208, R91, RZ ;  /* 0x0000005bd0167227 */ /* 0x000fe200078e00ff */
[----:B------:R-:W-:Y:S02]  /*4d60*/  ISETP.NE.AND P0, PT, R90, 0x1, PT ;  /* 0x000000015a00780c */ /* 0x000fe40003f05270 */
[----:B------:R-:W-:Y:S01]  /*4d70*/  ISETP.NE.AND P2, PT, R92, 0x1, PT ;  /* 0x000000015c00780c */ /* 0x000fe20003f45270 */
[-C--:B------:R-:W-:Y:S01]  /*4d80*/  IMAD.HI.U32 R20, R209, R192.reuse, RZ ;  /* 0x000000c0d1147227 */ /* 0x080fe200078e00ff */
[----:B------:R-:W-:Y:S02]  /*4d90*/  SHF.R.U32.HI R21, RZ, R207, R22 ;  /* 0x000000cfff157219 */ /* 0x000fe40000011616 */
[----:B------:R-:W-:Y:S01]  /*4da0*/  ISETP.NE.AND P3, PT, R94, 0x1, PT ;  /* 0x000000015e00780c */ /* 0x000fe20003f65270 */
[----:B------:R-:W-:Y:S01]  /*4db0*/  IMAD.HI.U32 R26, R95, R91, RZ ;  /* 0x0000005b5f1a7227 */ /* 0x000fe200078e00ff */
[----:B------:R-:W-:Y:S02]  /*4dc0*/  SHF.R.U32.HI R20, RZ, R193, R20 ;  /* 0x000000c1ff147219 */ /* 0x000fe40000011614 */
[----:B------:R-:W-:Y:S01]  /*4dd0*/  SEL R3, R208, R21, !P0 ;  /* 0x00000015d0037207 */ /* 0x000fe20004000000 */
[----:B------:R-:W-:Y:S01]  /*4de0*/  IMAD.HI.U32 R24, R97, R192, RZ ;  /* 0x000000c061187227 */ /* 0x000fe200078e00ff */
[----:B------:R-:W-:Y:S03]  /*4df0*/  SEL R7, R209, R20, !P3 ;  /* 0x00000014d1077207 */ /* 0x000fe60005800000 */
[-C--:B------:R-:W-:Y:S01]  /*4e00*/  IMAD.HI.U32 R20, R3, R88.reuse, RZ ;  /* 0x0000005803147227 */ /* 0x080fe200078e00ff */
[----:B------:R-:W-:Y:S03]  /*4e10*/  SHF.R.U32.HI R24, RZ, R193, R24 ;  /* 0x000000c1ff187219 */ /* 0x000fe60000011618 */
[----:B------:R-:W-:Y:S01]  /*4e20*/  IMAD.HI.U32 R22, R7, R88, RZ ;  /* 0x0000005807167227 */ /* 0x000fe200078e00ff */
[----:B------:R-:W-:Y:S02]  /*4e30*/  @P2 SHF.R.U32.HI R3, RZ, R89, R20 ;  /* 0x00000059ff032219 */ /* 0x000fe40000011614 */
[----:B------:R-:W-:Y:S02]  /*4e40*/  SHF.R.U32.HI R20, RZ, R207, R26 ;  /* 0x000000cfff147219 */ /* 0x000fe4000001161a */
[----:B------:R-:W-:Y:S01]  /*4e50*/  @P2 SHF.R.U32.HI R7, RZ, R89, R22 ;  /* 0x00000059ff072219 */ /* 0x000fe20000011616 */
[C---:B------:R-:W-:Y:S01]  /*4e60*/  IMAD R4, R92.reuse, R3, RZ ;  /* 0x000000035c047224 */ /* 0x040fe200078e02ff */
[----:B------:R-:W-:Y:S02]  /*4e70*/  SEL R5, R95, R20, !P0 ;  /* 0x000000145f057207 */ /* 0x000fe40004000000 */
[----:B------:R-:W-:Y:S01]  /*4e80*/  SEL R3, R97, R24, !P3 ;  /* 0x0000001861037207 */ /* 0x000fe20005800000 */
[----:B------:R-:W-:Y:S01]  /*4e90*/  IMAD R6, R92, R7, RZ ;  /* 0x000000075c067224 */ /* 0x000fe200078e02ff */
[C---:B------:R-:W-:Y:S01]  /*4ea0*/  ISETP.GE.AND P0, PT, R5.reuse, R4, PT ;  /* 0x000000040500720c */ /* 0x040fe20003f06270 */
[----:B------:R-:W-:Y:S03]  /*4eb0*/  IMAD.HI.U32 R8, R5, R88, RZ ;  /* 0x0000005805087227 */ /* 0x000fe600078e00ff */
[----:B------:R-:W-:Y:S01]  /*4ec0*/  ISETP.GE.OR P0, PT, R3, R6, P0 ;  /* 0x000000060300720c */ /* 0x000fe20000706670 */
[----:B------:R-:W-:Y:S01]  /*4ed0*/  IMAD.MOV R6, RZ, RZ, -R3 ;  /* 0x000000ffff067224 */ /* 0x000fe200078e0a03 */
[-C--:B------:R-:W-:Y:S03]  /*4ee0*/  SHF.R.U32.HI R8, RZ, R89.reuse, R8 ;  /* 0x00000059ff087219 */ /* 0x080fe60000011608 */
[----:B------:R-:W-:Y:S01]  /*4ef0*/  IMAD R97, R94, R6, R97 ;  /* 0x000000065e617224 */ /* 0x000fe200078e0261 */
[----:B------:R-:W-:Y:S05]  /*4f00*/  SEL R9, R5, R8, !P2 ;  /* 0x0000000805097207 */ /* 0x000fea0005000000 */
[----:B------:R-:W-:Y:S02]  /*4f10*/  IMAD.MOV R8, RZ, RZ, -R9 ;  /* 0x000000ffff087224 */ /* 0x000fe400078e0a09 */
[C---:B------:R-:W-:Y:S04]  /*4f20*/  @!P0 IMAD.HI.U32 R4, R3.reuse, R88, RZ ;  /* 0x0000005803048227 */ /* 0x040fe800078e00ff */
[----:B------:R-:W-:Y:S01]  /*4f30*/  IMAD R8, R92, R8, R5 ;  /* 0x000000085c087224 */ /* 0x000fe200078e0205 */
[----:B------:R-:W-:Y:S04]  /*4f40*/  @!P0 SHF.R.U32.HI R4, RZ, R89, R4 ;  /* 0x00000059ff048219 */ /* 0x000fe80000011604 */
[----:B------:R-:W-:Y:S02]  /*4f50*/  @!P0 SEL R0, R3, R4, !P2 ;  /* 0x0000000403008207 */ /* 0x000fe40005000000 */
[----:B------:R-:W-:Y:S02]  /*4f60*/  IADD3 R4, PT, PT, -R5, RZ, RZ ;  /* 0x000000ff05047210 */ /* 0x000fe40007ffe1ff */
[----:B------:R-:W-:Y:S01]  /*4f70*/  @!P0 IADD3 R9, PT, PT, R9, -R0, RZ ;  /* 0x8000000009098210 */ /* 0x000fe20007ffe0ff */
[----:B------:R-:W-:Y:S02]  /*4f80*/  @!P0 IMAD R0, R7, R8, R0 ;  /* 0x0000000807008224 */ /* 0x000fe400078e0200 */
[----:B------:R-:W-:Y:S02]  /*4f90*/  IMAD R95, R90, R4, R95 ;  /* 0x000000045a5f7224 */ /* 0x000fe400078e025f */
[----:B------:R-:W-:Y:S02]  /*4fa0*/  @!P0 IMAD R5, R9, R92, R3 ;  /* 0x0000005c09058224 */ /* 0x000fe400078e0203 */
[----:B------:R-:W-:Y:S04]  /*4fb0*/  @!P0 IMAD.MOV.U32 R3, RZ, RZ, R0 ;  /* 0x000000ffff038224 */ /* 0x000fe800078e0000 */
[----:B------:R-:W-:Y:S02]  /*4fc0*/  IMAD R97, R3, R94, R97 ;  /* 0x0000005e03617224 */ /* 0x000fe400078e0261 */
[----:B------:R-:W-:Y:S07]  /*4fd0*/  IMAD R95, R5, R90, R95 ;  /* 0x0000005a055f7224 */ /* 0x000fee00078e025f */
.L_x_82:
[----:B-1----:R-:W-:Y:S01]  /*4fe0*/  @!P1 IMAD.HI.U32 R4, R95, R13, RZ ;  /* 0x0000000d5f049227 */ /* 0x002fe200078e00ff */
[----:B------:R-:W-:Y:S01]  /*4ff0*/  @!P1 ISETP.NE.AND P0, PT, R12, 0x1, PT ;  /* 0x000000010c00980c */ /* 0x000fe20003f05270 */
[----:B------:R-:W-:Y:S01]  /*5000*/  ULOP3.LUT UP0, URZ, UR44, 0x90, URZ, 0xc0, !UPT ;  /* 0x000000902cff7892 */ /* 0x000fe2000f80c0ff */
[----:B------:R-:W-:Y:S01]  /*5010*/  @!P1 ISETP.NE.AND P2, PT, R10, 0x1, PT ;  /* 0x000000010a00980c */ /* 0x000fe20003f45270 */
[----:B------:R-:W-:Y:S01]  /*5020*/  @!P1 IMAD.HI.U32 R0, R97, R14, RZ ;  /* 0x0000000e61009227 */ /* 0x000fe200078e00ff */
[----:B------:R-:W-:Y:S02]  /*5030*/  @!P1 SHF.R.U32.HI R4, RZ, R11, R4 ;  /* 0x0000000bff049219 */ /* 0x000fe40000011604 */
[----:B------:R-:W-:Y:S01]  /*5040*/  @P4 SHF.R.U32.HI R213, RZ, 0x10, R17 ;  /* 0x00000010ffd54819 */ /* 0x000fe20000011611 */
[----:B------:R-:W-:Y:S01]  /*5050*/  VIADD R221, R221, 0x1 ;  /* 0x00000001dddd7836 */ /* 0x000fe20000000000 */
[----:B------:R-:W-:Y:S02]  /*5060*/  @!P1 SHF.R.U32.HI R0, RZ, R15, R0 ;  /* 0x0000000fff009219 */ /* 0x000fe40000011600 */
[----:B------:R-:W-:Y:S02]  /*5070*/  @!P1 SEL R3, R95, R4, !P0 ;  /* 0x000000045f039207 */ /* 0x000fe40004000000 */
[----:B------:R-:W-:Y:S05]  /*5080*/  @!P1 SEL R4, R97, R0, !P2 ;  /* 0x0000000061049207 */ /* 0x000fea0005000000 */
[----:B------:R-:W-:Y:S02]  /*5090*/  @!P1 IMAD.IADD R0, R3, 0x1, -R4 ;  /* 0x0000000103009824 */ /* 0x000fe400078e0a04 */
[----:B------:R-:W-:Y:S02]  /*50a0*/  @!P1 IMAD.IADD R3, R4, 0x1, -R3 ;  /* 0x0000000104039824 */ /* 0x000fe400078e0a03 */
[----:B------:R-:W-:Y:S02]  /*50b0*/  @!P1 IMAD R97, R0, R10, R97 ;  /* 0x0000000a00619224 */ /* 0x000fe400078e0261 */
[----:B------:R-:W-:Y:S01]  /*50c0*/  @!P1 IMAD R95, R3, R12, R95 ;  /* 0x0000000c035f9224 */ /* 0x000fe200078e025f */
[----:B------:R-:W-:Y:S06]  /*50d0*/  BRA.U !UP0, `(.L_x_83) ;  /* 0x00000001087c7547 */ /* 0x000fec000b800000 */
[----:B------:R-:W1:Y:S01]  /*50e0*/  LDCU.64 UR8, c[0x4][0x80] ;  /* 0x01001000ff0877ac */ /* 0x000e620008000a00 */
[----:B------:R-:W-:Y:S01]  /*50f0*/  MOV R16, 0x0 ;  /* 0x0000000000107802 */ /* 0x000fe20000000f00 */
[----:B------:R-:W-:Y:S02]  /*5100*/  HFMA2 R12, -RZ, RZ, 0, 5.9604644775390625e-08 ;  /* 0x00000001ff0c7431 */ /* 0x000fe400000001ff */
[----:B------:R-:W-:Y:S01]  /*5110*/  IMAD.MOV.U32 R8, RZ, RZ, 0x70 ;  /* 0x00000070ff087424 */ /* 0x000fe200078e00ff */
[----:B------:R2:W3:Y:S01]  /*5120*/  LDC.64 R14, c[0x4][R16] ;  /* 0x01000000100e7b82 */ /* 0x0004e20000000a00 */
[----:B------:R-:W4:Y:S01]  /*5130*/  LDCU.64 UR6, c[0x4][0x88] ;  /* 0x01001100ff0677ac */ /* 0x000f220008000a00 */
[----:B------:R-:W-:Y:S01]  /*5140*/  IMAD.MOV.U32 R13, RZ, RZ, RZ ;  /* 0x000000ffff0d7224 */ /* 0x000fe200078e00ff */
[----:B------:R-:W2:Y:S01]  /*5150*/  LDCU.64 UR4, c[0x4][0x8] ;  /* 0x01000100ff0477ac */ /* 0x000ea20008000a00 */
[----:B-1----:R-:W-:Y:S01]  /*5160*/  MOV R5, UR9 ;  /* 0x0000000900057c02 */ /* 0x002fe20008000f00 */
[----:B------:R-:W-:Y:S01]  /*5170*/  IMAD.U32 R4, RZ, RZ, UR8 ;  /* 0x00000008ff047e24 */ /* 0x000fe2000f8e00ff */
[----:B----4-:R-:W-:Y:S01]  /*5180*/  MOV R7, UR7 ;  /* 0x0000000700077c02 */ /* 0x010fe20008000f00 */
[----:B------:R-:W-:Y:S01]  /*5190*/  IMAD.U32 R6, RZ, RZ, UR6 ;  /* 0x00000006ff067e24 */ /* 0x000fe2000f8e00ff */
[----:B--2---:R-:W-:Y:S01]  /*51a0*/  MOV R11, UR5 ;  /* 0x00000005000b7c02 */ /* 0x004fe20008000f00 */
[----:B------:R-:W-:Y:S02]  /*51b0*/  IMAD.U32 R10, RZ, RZ, UR4 ;  /* 0x00000004ff0a7e24 */ /* 0x000fe4000f8e00ff */
[----:B------:R-:W-:Y:S07]  /*51c0*/  LEPC R20, `(.L_x_84) ;  /* 0x000000001014794e */ /* 0x000fee0000000000 */
[----:B---3-5:R-:W-:Y:S05]  /*51d0*/  CALL.ABS.NOINC R14 ;  /* 0x000000000e007343 */ /* 0x028fea0003c00000 */
.L_x_84:
[----:B------:R-:W1:Y:S01]  /*51e0*/  LDCU.64 UR8, c[0x4][0x80] ;  /* 0x01001000ff0877ac */ /* 0x000e620008000a00 */
[----:B------:R-:W2:Y:S01]  /*51f0*/  LDC.64 R16, c[0x4][R16] ;  /* 0x0100000010107b82 */ /* 0x000ea20000000a00 */
[----:B------:R-:W-:Y:S02]  /*5200*/  HFMA2 R12, -RZ, RZ, 0, 5.9604644775390625e-08 ;  /* 0x00000001ff0c7431 */ /* 0x000fe400000001ff */
[----:B------:R-:W-:Y:S02]  /*5210*/  IMAD.MOV.U32 R8, RZ, RZ, 0x70 ;  /* 0x00000070ff087424 */ /* 0x000fe400078e00ff */
[----:B------:R-:W-:Y:S01]  /*5220*/  IMAD.MOV.U32 R13, RZ, RZ, RZ ;  /* 0x000000ffff0d7224 */ /* 0x000fe200078e00ff */
[----:B------:R-:W3:Y:S01]  /*5230*/  LDCU.64 UR6, c[0x4][0x88] ;  /* 0x01001100ff0677ac */ /* 0x000ee20008000a00 */
[----:B------:R-:W4:Y:S01]  /*5240*/  LDCU.64 UR4, c[0x4][0x8] ;  /* 0x01000100ff0477ac */ /* 0x000f220008000a00 */
[----:B-1----:R-:W-:Y:S02]  /*5250*/  MOV R4, UR8 ;  /* 0x0000000800047c02 */ /* 0x002fe40008000f00 */
[----:B------:R-:W-:Y:S02]  /*5260*/  MOV R5, UR9 ;  /* 0x0000000900057c02 */ /* 0x000fe40008000f00 */
[----:B---3--:R-:W-:Y:S01]  /*5270*/  MOV R7, UR7 ;  /* 0x0000000700077c02 */ /* 0x008fe20008000f00 */
[----:B------:R-:W-:Y:S01]  /*5280*/  IMAD.U32 R6, RZ, RZ, UR6 ;  /* 0x00000006ff067e24 */ /* 0x000fe2000f8e00ff */
[----:B----4-:R-:W-:Y:S01]  /*5290*/  MOV R11, UR5 ;  /* 0x00000005000b7c02 */ /* 0x010fe20008000f00 */
[----:B------:R-:W-:Y:S02]  /*52a0*/  IMAD.U32 R10, RZ, RZ, UR4 ;  /* 0x00000004ff0a7e24 */ /* 0x000fe4000f8e00ff */
[----:B------:R-:W-:Y:S07]  /*52b0*/  LEPC R20, `(.L_x_83) ;  /* 0x000000001014794e */ /* 0x000fee0000000000 */
[----:B--2---:R-:W-:Y:S05]  /*52c0*/  CALL.ABS.NOINC R16 ;  /* 0x0000000010007343 */ /* 0x004fea0003c00000 */
.L_x_83:
[----:B------:R-:W-:Y:S01]  /*52d0*/  ISETP.NE.U32.AND P1, PT, R190, RZ, PT ;  /* 0x000000ffbe00720c */ /* 0x000fe20003f25070 */
[----:B------:R-:W-:Y:S01]  /*52e0*/  UISETP.NE.AND UP1, UPT, UR42, URZ, UPT ;  /* 0x000000ff2a00728c */ /* 0x000fe2000bf25270 */
[----:B------:R-:W-:Y:S02]  /*52f0*/  ISETP.NE.U32.AND P4, PT, R186, RZ, PT ;  /* 0x000000ffba00720c */ /* 0x000fe40003f85070 */
[----:B------:R-:W-:Y:S02]  /*5300*/  ISETP.NE.AND.EX P1, PT, R191, RZ, PT, P1 ;  /* 0x000000ffbf00720c */ /* 0x000fe40003f25310 */
[----:B------:R-:W-:Y:S02]  /*5310*/  PLOP3.LUT P2, PT, PT, PT, PT, 0x8, 0x80 ;  /* 0x000000000080781c */ /* 0x000fe40003f4e170 */
[----:B------:R-:W-:Y:S02]  /*5320*/  PLOP3.LUT P0, PT, PT, PT, UP1, 0x80, 0x8 ;  /* 0x000000000008781c */ /* 0x000fe40003f0f018 */
[----:B------:R-:W-:Y:S02]  /*5330*/  ISETP.NE.AND.EX P4, PT, R187, RZ, PT, P4 ;  /* 0x000000ffbb00720c */ /* 0x000fe40003f85340 */
[----:B------:R-:W1:Y:S09]  /*5340*/  @UP1 LDCU.64 UR4, c[0x0][0x888] ;  /* 0x00011100ff0417ac */ /* 0x000e720008000a00 */
[----:B------:R-:W-:Y:S01]  /*5350*/  @P0 PLOP3.LUT P2, PT, P1, PT, PT, 0x80, 0x8 ;  /* 0x000000000008081c */ /* 0x000fe20000f4f070 */
[----:B-1----:R-:W-:Y:S04]  /*5360*/  @UP1 UISETP.NE.U32.AND UP0, UPT, UR4, URZ, UPT ;  /* 0x000000ff0400128c */ /* 0x002fe8000bf05070 */
[----:B------:R-:W-:Y:S04]  /*5370*/  @UP1 UISETP.NE.AND.EX UP0, UPT, UR5, URZ, UPT, UP0 ;  /* 0x000000ff0500128c */ /* 0x000fe8000bf05300 */
[----:B------:R-:W-:Y:S01]  /*5380*/  @UP1 USEL UR4, URZ, 0xffffffff, UP0 ;  /* 0xffffffffff041887 */ /* 0x000fe20008000000 */
[----:B------:R-:W-:Y:S11]  /*5390*/  @!P1 BRA `(.L_x_85) ;  /* 0x00000000002c9947 */ /* 0x000ff60003800000 */
[----:B------:R-:W-:Y:S01]  /*53a0*/  ISETP.NE.U32.AND P3, PT, R188, RZ, PT ;  /* 0x000000ffbc00720c */ /* 0x000fe20003f65070 */
[----:B------:R-:W-:Y:S03]  /*53b0*/  IMAD.MOV.U32 R206, RZ, RZ, 0x1 ;  /* 0x00000001ffce7424 */ /* 0x000fe600078e00ff */
[----:B------:R-:W-:Y:S11]  /*53c0*/  ISETP.NE.AND.EX P3, PT, R189, RZ, PT, P3 ;  /* 0x000000ffbd00720c */ /* 0x000ff60003f65330 */
[----:B------:R-:W-:Y:S02]  /*53d0*/  @!UPT UIADD3 URZ, UPT, UPT, URZ, URZ, URZ ;  /* 0x000000fffffff290 */ /* 0x000fe4000fffe0ff */
[----:B------:R-:W1:Y:S01]  /*53e0*/  @P3 LDC.64 R4, c[0x0][0x888] ;  /* 0x00022200ff043b82 */ /* 0x000e620000000a00 */
[----:B------:R-:W-:Y:S04]  /*53f0*/  @P3 IMAD R0, R190, UR36, RZ ;  /* 0x00000024be003c24 */ /* 0x000fe8000f8e02ff */
[----:B-1----:R-:W-:Y:S04]  /*5400*/  @P3 IMAD.WIDE R4, R0, 0x4, R4 ;  /* 0x0000000400043825 */ /* 0x002fe800078e0204 */
[----:B------:R-:W-:Y:S01]  /*5410*/  HFMA2 R0, -RZ, RZ, 0, 5.9604644775390625e-08 ;  /* 0x00000001ff007431 */ /* 0x000fe200000001ff */
[----:B-----5:R1:W5:Y:S04]  /*5420*/  @P3 LDG.E R101, desc[UR46][R4.64] ;  /* 0x0000002e04653981 */ /* 0x020368000c1e1900 */
[----:B------:R-:W-:Y:S01]  /*5430*/  @!P3 PRMT R206, R0, 0x7610, R206 ;  /* 0x0000761000ceb816 */ /* 0x000fe200000000ce */
[----:B-1----:R-:W2:Y:S06]  /*5440*/  @!P3 LDC R101, c[0x0][0x880] ;  /* 0x00022000ff65bb82 */ /* 0x002eac0000000800 */
.L_x_85:
[----:B------:R-:W-:Y:S05]  /*5450*/  @!P4 BRA `(.L_x_86) ;  /* 0x000000000020c947 */ /* 0x000fea0003800000 */
[----:B------:R-:W-:Y:S04]  /*5460*/  ISETP.NE.U32.AND P3, PT, R184, RZ, PT ;  /* 0x000000ffb800720c */ /* 0x000fe80003f65070 */
[----:B------:R-:W-:Y:S11]  /*5470*/  ISETP.NE.AND.EX P3, PT, R185, RZ, PT, P3 ;  /* 0x000000ffb900720c */ /* 0x000ff60003f65330 */
[----:B------:R-:W-:Y:S02]  /*5480*/  @!UPT UIADD3 URZ, UPT, UPT, URZ, URZ, URZ ;  /* 0x000000fffffff290 */ /* 0x000fe4000fffe0ff */
[----:B------:R-:W1:Y:S01]  /*5490*/  @P3 LDC.64 R4, c[0x0][0x8a8] ;  /* 0x00022a00ff043b82 */ /* 0x000e620000000a00 */
[----:B------:R-:W-:Y:S04]  /*54a0*/  @P3 IMAD R0, R186, UR36, RZ ;  /* 0x00000024ba003c24 */ /* 0x000fe8000f8e02ff */
[----:B-1----:R-:W-:Y:S05]  /*54b0*/  @P3 IMAD.WIDE R4, R0, 0x4, R4 ;  /* 0x0000000400043825 */ /* 0x002fea00078e0204 */
[----:B-----5:R1:W5:Y:S02]  /*54c0*/  @P3 LDG.E R96, desc[UR46][R4.64] ;  /* 0x0000002e04603981 */ /* 0x020364000c1e1900 */
[----:B-1----:R-:W3:Y:S02]  /*54d0*/  @!P3 LDC R96, c[0x0][0x8a0] ;  /* 0x00022800ff60bb82 */ /* 0x002ee40000000800 */
.L_x_86:
[----:B--2--5:R-:W-:Y:S01]  /*54e0*/  @P0 FSETP.NEU.AND P4, PT, R101, RZ, PT ;  /* 0x000000ff6500020b */ /* 0x024fe20003f8d000 */
[----:B------:R-:W-:Y:S01]  /*54f0*/  IMAD.U32 R4, RZ, RZ, UR4 ;  /* 0x00000004ff047e24 */ /* 0x000fe2000f8e00ff */
[----:B------:R-:W-:Y:S01]  /*5500*/  @P0 LOP3.LUT P3, RZ, R206, 0xff, RZ, 0xc0, !PT ;  /* 0x000000ffceff0812 */ /* 0x000fe2000786c0ff */
[----:B------:R-:W-:Y:S01]  /*5510*/  BSSY B1, `(.L_x_87) ;  /* 0x0000063000017945 */ /* 0x000fe20003800000 */
[----:B------:R-:W-:Y:S02]  /*5520*/  @P0 SEL R5, RZ, 0xffffffff, P4 ;  /* 0xffffffffff050807 */ /* 0x000fe40002000000 */
[----:B------:R-:W-:Y:S02]  /*5530*/  CS2R R182, SRZ ;  /* 0x0000000000b67805 */ /* 0x000fe4000001ff00 */
[----:B------:R-:W-:Y:S02]  /*5540*/  LEA R16, R99, UR37, 0x3 ;  /* 0x0000002563107c11 */ /* 0x000fe4000f8e18ff */
[----:B------:R-:W-:Y:S02]  /*5550*/  CS2R R180, SRZ ;  /* 0x0000000000b47805 */ /* 0x000fe4000001ff00 */
[----:B------:R-:W-:Y:S02]  /*5560*/  @P2 SEL R5, R4, R5, !P3 ;  /* 0x0000000504052207 */ /* 0x000fe40005800000 */
[----:B------:R-:W-:Y:S02]  /*5570*/  CS2R R174, SRZ ;  /* 0x0000000000ae7805 */ /* 0x000fe4000001ff00 */
[----:B------:R-:W-:Y:S02]  /*5580*/  LOP3.LUT R4, R217, 0x1, RZ, 0x3c, !PT ;  /* 0x00000001d9047812 */ /* 0x000fe400078e3cff */
[----:B------:R-:W-:Y:S02]  /*5590*/  CS2R R172, SRZ ;  /* 0x0000000000ac7805 */ /* 0x000fe4000001ff00 */
[----:B------:R-:W-:Y:S02]  /*55a0*/  @P0 LOP3.LUT R5, R5, 0x1, RZ, 0xc0, !PT ;  /* 0x0000000105050812 */ /* 0x000fe400078ec0ff */
[----:B------:R-:W-:Y:S02]  /*55b0*/  CS2R R166, SRZ ;  /* 0x0000000000a67805 */ /* 0x000fe4000001ff00 */
[----:B------:R-:W-:Y:S02]  /*55c0*/  SHF.L.U32 R3, R216, 0x1f, RZ ;  /* 0x0000001fd8037819 */ /* 0x000fe400000006ff */
[----:B------:R-:W-:Y:S02]  /*55d0*/  CS2R R164, SRZ ;  /* 0x0000000000a47805 */ /* 0x000fe4000001ff00 */
[----:B------:R-:W-:Y:S01]  /*55e0*/  ISETP.NE.U32.OR P5, PT, R5, 0x1, !P0 ;  /* 0x000000010500780c */ /* 0x000fe200047a5470 */
[----:B------:R-:W-:Y:S01]  /*55f0*/  IMAD.U32 R5, RZ, RZ, UR39 ;  /* 0x00000027ff057e24 */ /* 0x000fe2000f8e00ff */
[----:B------:R-:W-:Y:S02]  /*5600*/  PLOP3.LUT P3, PT, PT, PT, PT, 0x8, 0x80 ;  /* 0x000000000080781c */ /* 0x000fe40003f6e170 */
[----:B------:R-:W-:Y:S02]  /*5610*/  CS2R R158, SRZ ;  /* 0x00000000009e7805 */ /* 0x000fe4000001ff00 */
[----:B------:R-:W-:Y:S01]  /*5620*/  P2R R222, PR, RZ, 0x20 ;  /* 0x00000020ffde7803 */ /* 0x000fe20000000000 */
[C---:B------:R-:W-:Y:S01]  /*5630*/  IMAD R220, R5.reuse, 0x2800, R210 ;  /* 0x0000280005dc7824 */ /* 0x040fe200078e02d2 */
[----:B------:R-:W-:Y:S02]  /*5640*/  LEA R0, R5, UR37, 0x3 ;  /* 0x0000002505007c11 */ /* 0x000fe4000f8e18ff */
[----:B------:R-:W-:Y:S02]  /*5650*/  CS2R R156, SRZ ;  /* 0x00000000009c7805 */ /* 0x000fe4000001ff00 */
[----:B------:R-:W-:Y:S02]  /*5660*/  CS2R R150, SRZ ;  /* 0x0000000000967805 */ /* 0x000fe4000001ff00 */
[----:B------:R-:W-:Y:S02]  /*5670*/  CS2R R148, SRZ ;  /* 0x0000000000947805 */ /* 0x000fe4000001ff00 */
[----:B------:R-:W-:Y:S02]  /*5680*/  LEA R220, R220, UR37, 0x1 ;  /* 0x00000025dcdc7c11 */ /* 0x000fe4000f8e08ff */
[----:B------:R-:W-:Y:S02]  /*5690*/  CS2R R142, SRZ ;  /* 0x00000000008e7805 */ /* 0x000fe4000001ff00 */
[----:B------:R-:W-:Y:S02]  /*56a0*/  CS2R R140, SRZ ;  /* 0x00000000008c7805 */ /* 0x000fe4000001ff00 */
[----:B------:R-:W-:Y:S02]  /*56b0*/  @P5 SHF.L.U32 R7, R4, 0x1f, RZ ;  /* 0x0000001f04075819 */ /* 0x000fe400000006ff */
[----:B------:R-:W-:Y:S02]  /*56c0*/  CS2R R134, SRZ ;  /* 0x0000000000867805 */ /* 0x000fe4000001ff00 */
[----:B------:R-:W-:Y:S02]  /*56d0*/  CS2R R132, SRZ ;  /* 0x0000000000847805 */ /* 0x000fe4000001ff00 */
[----:B------:R-:W-:Y:S01]  /*56e0*/  CS2R R126, SRZ ;  /* 0x00000000007e7805 */ /* 0x000fe2000001ff00 */
[----:B------:R-:W1:Y:S01]  /*56f0*/  @P5 SYNCS.PHASECHK.TRANS64.TRYWAIT P0, [R0+URZ+0x70], R7 ;  /* 0x00007007000055a7 */ /* 0x000e6200080011ff */
[----:B------:R-:W-:Y:S02]  /*5700*/  CS2R R124, SRZ ;  /* 0x00000000007c7805 */ /* 0x000fe4000001ff00 */
[----:B------:R-:W-:Y:S02]  /*5710*/  CS2R R118, SRZ ;  /* 0x0000000000767805 */ /* 0x000fe4000001ff00 */
[----:B------:R-:W-:Y:S02]  /*5720*/  CS2R R116, SRZ ;  /* 0x0000000000747805 */ /* 0x000fe4000001ff00 */
[----:B------:R-:W-:Y:S02]  /*5730*/  CS2R R110, SRZ ;  /* 0x00000000006e7805 */ /* 0x000fe4000001ff00 */
[----:B------:R-:W-:Y:S01]  /*5740*/  CS2R R108, SRZ ;  /* 0x00000000006c7805 */ /* 0x000fe2000001ff00 */
[----:B------:R-:W-:Y:S01]  /*5750*/  VIADD R196, R220, 0x200 ;  /* 0x00000200dcc47836 */ /* 0x000fe20000000000 */
[----:B------:R2:W4:Y:S01]  /*5760*/  SYNCS.PHASECHK.TRANS64.TRYWAIT P2, [R16+URZ+0xc0], R3 ;  /* 0x0000c003100075a7 */ /* 0x00052200080411ff */
[----:B-1----:R-:W-:Y:S01]  /*5770*/  @P5 PLOP3.LUT P3, PT, P0, PT, PT, 0x8, 0x80 ;  /* 0x000000000080581c */ /* 0x002fe2000076e170 */
[----:B------:R-:W-:Y:S01]  /*5780*/  @!UPT UIADD3 URZ, UPT, UPT, URZ, URZ, URZ ;  /* 0x000000fffffff290 */ /* 0x000fe2000fffe0ff */
[----:B--2---:R-:W-:Y:S11]  /*5790*/  @!P5 BRA `(.L_x_88) ;  /* 0x0000000000e8d947 */ /* 0x004ff60003800000 */
[----:B------:R-:W-:Y:S01]  /*57a0*/  FSETP.NEU.AND P0, PT, R101, RZ, PT ;  /* 0x000000ff6500720b */ /* 0x000fe20003f0d000 */
[----:B------:R-:W-:Y:S03]  /*57b0*/  BSSY B0, `(.L_x_89) ;  /* 0x000000d000007945 */ /* 0x000fe60003800000 */
[----:B------:R-:W-:Y:S02]  /*57c0*/  SEL R5, RZ, 0xffffffff, P0 ;  /* 0xffffffffff057807 */ /* 0x000fe40000000000 */
[----:B------:R-:W-:Y:S04]  /*57d0*/  ISETP.NE.U32.AND P0, PT, RZ, UR40, PT ;  /* 0x00000028ff007c0c */ /* 0x000fe8000bf05070 */
[----:B------:R-:W-:Y:S04]  /*57e0*/  ISETP.NE.AND.EX P0, PT, RZ, UR41, PT, P0 ;  /* 0x00000029ff007c0c */ /* 0x000fe8000bf05300 */
[----:B------:R-:W-:Y:S02]  /*57f0*/  SEL R6, RZ, 0xffffffff, P0 ;  /* 0xffffffffff067807 */ /* 0x000fe40000000000 */
[----:B------:R-:W-:Y:S04]  /*5800*/  LOP3.LUT P0, RZ, R206, 0xff, RZ, 0xc0, !PT ;  /* 0x000000ffceff7812 */ /* 0x000fe8000780c0ff */
[----:B------:R-:W-:Y:S02]  /*5810*/  @P1 SEL R5, R6, R5, !P0 ;  /* 0x0000000506051207 */ /* 0x000fe40004000000 */
[----:B------:R-:W-:Y:S02]  /*5820*/  PLOP3.LUT P0, PT, PT, PT, PT, 0x8, 0x80 ;  /* 0x000000000080781c */ /* 0x000fe40003f0e170 */
[----:B------:R-:W-:Y:S01]  /*5830*/  LOP3.LUT R5, R5, 0x1, RZ, 0xc0, !PT ;  /* 0x0000000105057812 */ /* 0x000fe200078ec0ff */
[----:B------:R-:W-:Y:S10]  /*5840*/  @!P3 BRA `(.L_x_90) ;  /* 0x00000000000cb947 */ /* 0x000ff40003800000 */
[----:B------:R-:W-:Y:S04]  /*5850*/  SHF.L.U32 R7, R4, 0x1f, RZ ;  /* 0x0000001f04077819 */ /* 0x000fe800000006ff */
[----:B------:R-:W1:Y:S02]  /*5860*/  SYNCS.PHASECHK.TRANS64.TRYWAIT P1, [R0+URZ+0x70], R7 ;  /* 0x00007007000075a7 */ /* 0x000e6400080211ff */
[----:B-1----:R-:W-:Y:S05]  /*5870*/  @!P1 BRA `(.L_x_91) ;  /* 0x0000002c00409947 */ /* 0x002fea0003800000 */
.L_x_90:
[----:B------:R-:W-:Y:S05]  /*5880*/  BSYNC B0 ;  /* 0x0000000000007941 */ /* 0x000fea0003800000 */
.L_x_89:
[----:B------:R-:W-:Y:S02]  /*5890*/  ISETP.NE.U32.AND P1, PT, R5, 0x1, PT ;  /* 0x000000010500780c */ /* 0x000fe40003f25070 */
[----:B------:R-:W-:Y:S02]  /*58a0*/  CS2R R118, SRZ ;  /* 0x0000000000767805 */ /* 0x000fe4000001ff00 */
[----:B------:R-:W-:Y:S02]  /*58b0*/  ISETP.NE.AND P3, PT, R212, RZ, PT ;  /* 0x000000ffd400720c */ /* 0x000fe40003f65270 */
[----:B------:R-:W-:Y:S02]  /*58c0*/  CS2R R116, SRZ ;  /* 0x0000000000747805 */ /* 0x000fe4000001ff00 */
[----:B------:R-:W-:Y:S02]  /*58d0*/  CS2R R134, SRZ ;  /* 0x0000000000867805 */ /* 0x000fe4000001ff00 */
[----:B------:R-:W-:Y:S02]  /*58e0*/  CS2R R132, SRZ ;  /* 0x0000000000847805 */ /* 0x000fe4000001ff00 */
[----:B------:R-:W-:Y:S02]  /*58f0*/  CS2R R150, SRZ ;  /* 0x0000000000967805 */ /* 0x000fe4000001ff00 */
[----:B------:R-:W-:Y:S02]  /*5900*/  CS2R R148, SRZ ;  /* 0x0000000000947805 */ /* 0x000fe4000001ff00 */
[----:B------:R-:W-:Y:S02]  /*5910*/  CS2R R166, SRZ ;  /* 0x0000000000a67805 */ /* 0x000fe4000001ff00 */
[----:B------:R-:W-:Y:S01]  /*5920*/  CS2R R164, SRZ ;  /* 0x0000000000a47805 */ /* 0x000fe2000001ff00 */
[----:B------:R-:W-:Y:S01]  /*5930*/  IMAD.MOV.U32 R183, RZ, RZ, RZ ;  /* 0x000000ffffb77224 */ /* 0x000fe200078e00ff */
[----:B------:R-:W-:Y:S02]  /*5940*/  CS2R R180, SRZ ;  /* 0x0000000000b47805 */ /* 0x000fe4000001ff00 */
[----:B------:R-:W-:Y:S02]  /*5950*/  CS2R R110, SRZ ;  /* 0x00000000006e7805 */ /* 0x000fe4000001ff00 */
[----:B------:R-:W-:Y:S02]  /*5960*/  @P1 PLOP3.LUT P0, PT, P3, PT, PT, 0x80, 0x8 ;  /* 0x000000000008181c */ /* 0x000fe40001f0f070 */
[----:B------:R-:W-:Y:S02]  /*5970*/  CS2R R108, SRZ ;  /* 0x00000000006c7805 */ /* 0x000fe4000001ff00 */
[----:B------:R-:W-:Y:S02]  /*5980*/  CS2R R126, SRZ ;  /* 0x00000000007e7805 */ /* 0x000fe4000001ff00 */
[----:B------:R-:W-:Y:S02]  /*5990*/  CS2R R124, SRZ ;  /* 0x00000000007c7805 */ /* 0x000fe4000001ff00 */
[----:B------:R-:W-:Y:S02]  /*59a0*/  CS2R R142, SRZ ;  /* 0x00000000008e7805 */ /* 0x000fe4000001ff00 */
[----:B------:R-:W-:Y:S02]  /*59b0*/  CS2R R140, SRZ ;  /* 0x00000000008c7805 */ /* 0x000fe4000001ff00 */
[----:B------:R-:W-:Y:S01]  /*59c0*/  CS2R R158, SRZ ;  /* 0x00000000009e7805 */ /* 0x000fe2000001ff00 */
[----:B------:R2:W2:Y:S01]  /*59d0*/  @P1 LDS.128 R108, [R220+0x200] ;  /* 0x00020000dc6c1984 */ /* 0x0004a20000000c00 */
[----:B------:R-:W-:Y:S02]  /*59e0*/  CS2R R156, SRZ ;  /* 0x00000000009c7805 */ /* 0x000fe4000001ff00 */
[----:B------:R-:W-:Y:S02]  /*59f0*/  CS2R R174, SRZ ;  /* 0x0000000000ae7805 */ /* 0x000fe4000001ff00 */
[----:B------:R-:W-:Y:S01]  /*5a00*/  CS2R R172, SRZ ;  /* 0x0000000000ac7805 */ /* 0x000fe2000001ff00 */
[----:B------:R2:W2:Y:S01]  /*5a10*/  @P1 LDS.128 R124, [R220+0x1200] ;  /* 0x00120000dc7c1984 */ /* 0x0004a20000000c00 */
[C---:B-1----:R-:W-:Y:S02]  /*5a20*/  @P1 VIADD R7, R220.reuse, 0x210 ;  /* 0x00000210dc071836 */ /* 0x042fe40000000000 */
[C---:B------:R-:W-:Y:S01]  /*5a30*/  @P1 VIADD R6, R220.reuse, 0x1210 ;  /* 0x00001210dc061836 */ /* 0x040fe20000000000 */
[----:B------:R1:W1:Y:S01]  /*5a40*/  @P1 LDS.128 R140, [R220+0x2200] ;  /* 0x00220000dc8c1984 */ /* 0x0002620000000c00 */
[C---:B------:R-:W-:Y:S02]  /*5a50*/  @P1 VIADD R5, R220.reuse, 0x2210 ;  /* 0x00002210dc051836 */ /* 0x040fe40000000000 */
[C---:B------:R-:W-:Y:S01]  /*5a60*/  @P1 VIADD R4, R220.reuse, 0x3210 ;  /* 0x00003210dc041836 */ /* 0x040fe20000000000 */
[----:B------:R1:W1:Y:S01]  /*5a70*/  @P1 LDS.128 R156, [R220+0x3200] ;  /* 0x00320000dc9c1984 */ /* 0x0002620000000c00 */
[----:B------:R-:W-:Y:S02]  /*5a80*/  @P1 VIADD R0, R220, 0x4210 ;  /* 0x00004210dc001836 */ /* 0x000fe40000000000 */
[C---:B------:R-:W-:Y:S01]  /*5a90*/  @P0 VIADD R7, R196.reuse, 0xfffffff0 ;  /* 0xfffffff0c4070836 */ /* 0x040fe20000000000 */
[----:B------:R1:W1:Y:S01]  /*5aa0*/  @P1 LDS.128 R172, [R220+0x4200] ;  /* 0x00420000dcac1984 */ /* 0x0002620000000c00 */
[C---:B------:R-:W-:Y:S02]  /*5ab0*/  @P0 VIADD R6, R196.reuse, 0xff0 ;  /* 0x00000ff0c4060836 */ /* 0x040fe40000000000 */
[C---:B------:R-:W-:Y:S01]  /*5ac0*/  @P0 VIADD R5, R196.reuse, 0x1ff0 ;  /* 0x00001ff0c4050836 */ /* 0x040fe20000000000 */
[----:B------:R1:W1:Y:S01]  /*5ad0*/  @P1 LDS.128 R116, [R7] ;  /* 0x0000000007741984 */ /* 0x0002620000000c00 */
[C---:B------:R-:W-:Y:S02]  /*5ae0*/  @P0 VIADD R4, R196.reuse, 0x2ff0 ;  /* 0x00002ff0c4040836 */ /* 0x040fe40000000000 */
[----:B------:R-:W-:Y:S01]  /*5af0*/  @P0 VIADD R0, R196, 0x3ff0 ;  /* 0x00003ff0c4000836 */ /* 0x000fe20000000000 */
[----:B------:R1:W1:Y:S04]  /*5b00*/  @P1 LDS.128 R132, [R6] ;  /* 0x0000000006841984 */ /* 0x0002680000000c00 */
[----:B------:R1:W1:Y:S04]  /*5b10*/  @P1 LDS.128 R148, [R5] ;  /* 0x0000000005941984 */ /* 0x0002680000000c00 */
[----:B------:R1:W1:Y:S04]  /*5b20*/  @P1 LDS.128 R164, [R4] ;  /* 0x0000000004a41984 */ /* 0x0002680000000c00 */
[----:B------:R1:W1:Y:S02]  /*5b30*/  @P1 LDS.128 R180, [R0] ;  /* 0x0000000000b41984 */ /* 0x0002640000000c00 */
.L_x_88:
[----:B------:R-:W-:Y:S05]  /*5b40*/  BSYNC B1 ;  /* 0x0000000000017941 */ /* 0x000fea0003800000 */
.L_x_87:
[----:B------:R-:W-:Y:S05]  /*5b50*/  IMAD R98, R99, 0x50, R2 ;  /* 0x0000005063627824 */ /* 0x000fea00078e0202 */
[----:B-1----:R-:W-:Y:S04]  /*5b60*/  SHF.R.U32.HI R0, RZ, 0x15, R98 ;  /* 0x00000015ff007819 */ /* 0x002fe80000011662 */
[----:B------:R-:W-:Y:S01]  /*5b70*/  LOP3.LUT P0, RZ, R0, 0x3, R211, 0x48, !PT ;  /* 0x0000000300ff7812 */ /* 0x000fe200078048d3 */
[----:B------:R-:W-:Y:S01]  /*5b80*/  @!UPT UIADD3 URZ, UPT, UPT, URZ, URZ, URZ ;  /* 0x000000fffffff290 */ /* 0x000fe2000fffe0ff */
[----:B----4-:R-:W-:Y:S11]  /*5b90*/  @P2 BRA `(.L_x_92) ;  /* 0x0000000000082947 */ /* 0x010ff60003800000 */
[----:B------:R-:W1:Y:S02]  /*5ba0*/  SYNCS.PHASECHK.TRANS64.TRYWAIT P1, [R16+URZ+0xc0], R3 ;  /* 0x0000c003100075a7 */ /* 0x000e6400080211ff */
[----:B-1----:R-:W-:Y:S05]  /*5bb0*/  @!P1 BRA `(.L_x_93) ;  /* 0x0000002800849947 */ /* 0x002fea0003800000 */
.L_x_92:
[----:B------:R-:W-:Y:S05]  /*5bc0*/  @!P0 BRA `(.L_x_94) ;  /* 0x0000000000408947 */ /* 0x000fea0003800000 */
[----:B------:R-:W4:Y:S01]  /*5bd0*/  LDCU.64 UR8, c[0x4][0x70] ;  /* 0x01000e00ff0877ac */ /* 0x000f220008000a00 */
[----:B------:R-:W-:Y:S01]  /*5be0*/  MOV R15, 0x0 ;  /* 0x00000000000f7802 */ /* 0x000fe20000000f00 */
[----:B------:R-:W-:Y:S02]  /*5bf0*/  HFMA2 R12, -RZ, RZ, 0, 5.9604644775390625e-08 ;  /* 0x00000001ff0c7431 */ /* 0x000fe400000001ff */
[----:B------:R-:W-:Y:S02]  /*5c00*/  IMAD.MOV.U32 R8, RZ, RZ, 0x192 ;  /* 0x00000192ff087424 */ /* 0x000fe400078e00ff */
[----:B------:R-:W-:Y:S01]  /*5c10*/  IMAD.MOV.U32 R13, RZ, RZ, RZ ;  /* 0x000000ffff0d7224 */ /* 0x000fe200078e00ff */
[----:B------:R-:W5:Y:S01]  /*5c20*/  LDCU.64 UR6, c[0x4][0x78] ;  /* 0x01000f00ff0677ac */ /* 0x000f620008000a00 */
[----:B------:R-:W1:Y:S01]  /*5c30*/  LDC.64 R14, c[0x4][R15] ;  /* 0x010000000f0e7b82 */ /* 0x000e620000000a00 */
[----:B------:R-:W2:Y:S01]  /*5c40*/  LDCU.64 UR4, c[0x4][0x10] ;  /* 0x01000200ff0477ac */ /* 0x000ea20008000a00 */
[----:B----4-:R-:W-:Y:S01]  /*5c50*/  MOV R5, UR9 ;  /* 0x0000000900057c02 */ /* 0x010fe20008000f00 */
[----:B------:R-:W-:Y:S01]  /*5c60*/  IMAD.U32 R4, RZ, RZ, UR8 ;  /* 0x00000008ff047e24 */ /* 0x000fe2000f8e00ff */
[----:B-----5:R-:W-:Y:S01]  /*5c70*/  MOV R7, UR7 ;  /* 0x0000000700077c02 */ /* 0x020fe20008000f00 */
[----:B------:R-:W-:Y:S01]  /*5c80*/  IMAD.U32 R6, RZ, RZ, UR6 ;  /* 0x00000006ff067e24 */ /* 0x000fe2000f8e00ff */
[----:B--2---:R-:W-:Y:S01]  /*5c90*/  MOV R11, UR5 ;  /* 0x00000005000b7c02 */ /* 0x004fe20008000f00 */
[----:B------:R-:W-:Y:S02]  /*5ca0*/  IMAD.U32 R10, RZ, RZ, UR4 ;  /* 0x00000004ff0a7e24 */ /* 0x000fe4000f8e00ff */
[----:B------:R-:W-:Y:S07]  /*5cb0*/  LEPC R20, `(.L_x_94) ;  /* 0x000000001014794e */ /* 0x000fee0000000000 */
[----:B-1-3--:R-:W-:Y:S05]  /*5cc0*/  CALL.ABS.NOINC R14 ;  /* 0x000000000e007343 */ /* 0x00afea0003c00000 */
.L_x_94:
[----:B------:R-:W-:Y:S05]  /*5cd0*/  WARPSYNC.ALL ;  /* 0x0000000000007948 */ /* 0x000fea0003800000 */
[C---:B------:R-:W-:Y:S01]  /*5ce0*/  R2UR UR4, R98.reuse ;  /* 0x00000000620472ca */ /* 0x040fe200000e0000 */
[----:B------:R-:W-:Y:S05]  /*5cf0*/  VIADD R0, R98, 0x10 ;  /* 0x0000001062007836 */ /* 0x000fea0000000000 */
[----:B------:R-:W-:Y:S04]  /*5d00*/  SHF.R.U32.HI R0, RZ, 0x15, R0 ;  /* 0x00000015ff007819 */ /* 0x000fe80000011600 */
[----:B------:R-:W-:Y:S03]  /*5d10*/  LOP3.LUT P0, RZ, R0, 0x3, R211, 0x48, !PT ;  /* 0x0000000300ff7812 */ /* 0x000fe600078048d3 */
[----:B------:R-:W4:Y:S10]  /*5d20*/  LDTM.x16 R72, tmem[UR4] ;  /* 0x00000004004879ee */ /* 0x000f340008240000 */
[----:B----4-:R-:W-:Y:S05]  /*5d30*/  @!P0 BRA `(.L_x_95) ;  /* 0x0000000000408947 */ /* 0x010fea0003800000 */
        /* <DEDUP_REMOVED lines=16> */
.L_x_95:
[----:B------:R-:W-:Y:S05]  /*5e40*/  WARPSYNC.ALL ;  /* 0x0000000000007948 */ /* 0x000fea0003800000 */
[C---:B------:R-:W-:Y:S01]  /*5e50*/  R2UR UR4, R98.reuse ;  /* 0x00000000620472ca */ /* 0x040fe200000e0000 */
[----:B------:R-:W-:Y:S05]  /*5e60*/  VIADD R0, R98, 0x20 ;  /* 0x0000002062007836 */ /* 0x000fea0000000000 */
[----:B------:R-:W-:Y:S04]  /*5e70*/  SHF.R.U32.HI R0, RZ, 0x15, R0 ;  /* 0x00000015ff007819 */ /* 0x000fe80000011600 */
[----:B------:R-:W-:Y:S03]  /*5e80*/  LOP3.LUT P0, RZ, R0, 0x3, R211, 0x48, !PT ;  /* 0x0000000300ff7812 */ /* 0x000fe600078048d3 */
[----:B------:R-:W4:Y:S10]  /*5e90*/  LDTM.x16 R56, tmem[UR4+0x10] ;  /* 0x00001004003879ee */ /* 0x000f340008240000 */
        /* <DEDUP_REMOVED lines=17> */
.L_x_96:
        /* <DEDUP_REMOVED lines=23> */
.L_x_97:
        /* <DEDUP_REMOVED lines=23> */
.L_x_98:
[----:B------:R-:W-:Y:S01]  /*6290*/  ISETP.NE.AND P0, PT, R218, RZ, PT ;  /* 0x000000ffda00720c */ /* 0x000fe20003f05270 */
[----:B------:R-:W-:Y:S05]  /*62a0*/  WARPSYNC.ALL ;  /* 0x0000000000007948 */ /* 0x000fea0003800000 */
[----:B------:R-:W-:Y:S01]  /*62b0*/  R2UR UR5, R16 ;  /* 0x00000000100572ca */ /* 0x000fe200000e0000 */
[--C-:B--2---:R-:W-:Y:S01]  /*62c0*/  HADD2.F32 R100, -RZ, R108.reuse.H0_H0 ;  /* 0x2000006cff647230 */ /* 0x104fe20000004100 */
[----:B------:R-:W-:Y:S01]  /*62d0*/  R2UR UR4, R98 ;  /* 0x00000000620472ca */ /* 0x000fe200000e0000 */
[----:B------:R-:W-:Y:S01]  /*62e0*/  HADD2.F32 R102, -RZ, R108.H1_H1 ;  /* 0x3000006cff667230 */ /* 0x000fe20000004100 */
[----:B------:R-:W-:Y:S01]  /*62f0*/  ISETP.NE.AND P6, PT, R212, RZ, PT ;  /* 0x000000ffd400720c */ /* 0x000fe20003fc5270 */
[--C-:B------:R-:W-:Y:S01]  /*6300*/  HADD2.F32 R103, -RZ, R109.reuse.H0_H0 ;  /* 0x2000006dff677230 */ /* 0x100fe20000004100 */
[C---:B------:R-:W-:Y:S01]  /*6310*/  IADD3 R224, PT, PT, R220.reuse, 0x210, RZ ;  /* 0x00000210dce07810 */ /* 0x040fe20007ffe0ff */
[----:B------:R-:W-:Y:S01]  /*6320*/  HADD2.F32 R104, -RZ, R109.H1_H1 ;  /* 0x3000006dff687230 */ /* 0x000fe20000004100 */
[----:B------:R-:W-:Y:S01]  /*6330*/  IADD3 R223, PT, PT, R220, 0x1210, RZ ;  /* 0x00001210dcdf7810 */ /* 0x000fe20007ffe0ff */
[--C-:B------:R-:W-:Y:S02]  /*6340*/  HADD2.F32 R105, -RZ, R110.reuse.H0_H0 ;  /* 0x2000006eff697230 */ /* 0x100fe40000004100 */
[C---:B---3--:R-:W-:Y:S01]  /*6350*/  FMUL R0, R96.reuse, R72 ;  /* 0x0000004860007220 */ /* 0x048fe20000400000 */
[----:B------:R-:W-:Y:S02]  /*6360*/  HADD2.F32 R106, -RZ, R110.H1_H1 ;  /* 0x3000006eff6a7230 */ /* 0x000fe40000004100 */
[----:B-1----:R-:W-:Y:S01]  /*6370*/  FMUL R3, R96, R73 ;  /* 0x0000004960037220 */ /* 0x002fe20000400000 */
[--C-:B------:R-:W-:Y:S02]  /*6380*/  HADD2.F32 R107, -RZ, R111.reuse.H0_H0 ;  /* 0x2000006fff6b7230 */ /* 0x100fe40000004100 */
[C---:B------:R-:W-:Y:S01]  /*6390*/  FFMA R0, R101.reuse, R100, R0 ;  /* 0x0000006465007223 */ /* 0x040fe20000000000 */
[----:B------:R-:W-:Y:S01]  /*63a0*/  HADD2.F32 R108, -RZ, R111.H1_H1 ;  /* 0x3000006fff6c7230 */ /* 0x000fe20000004100 */
[----:B------:R-:W1:Y:S01]  /*63b0*/  LDTM.x16 R4, tmem[UR4+0x40] ;  /* 0x00004004000479ee */ /* 0x000e620008240000 */
[--C-:B------:R-:W-:Y:S01]  /*63c0*/  HADD2.F32 R109, -RZ, R116.reuse.H0_H0 ;  /* 0x20000074ff6d7230 */ /* 0x100fe20000004100 */
[----:B------:R-:W-:Y:S01]  /*63d0*/  NOP ;  /* 0x0000000000007918 */ /* 0x000fe20000000000 */
[----:B------:R-:W-:Y:S01]  /*63e0*/  HADD2.F32 R110, -RZ, R116.H1_H1 ;  /* 0x30000074ff6e7230 */ /* 0x000fe20000004100 */
[C---:B------:R-:W-:Y:S01]  /*63f0*/  @P6 IADD3 R224, PT, PT, R196.reuse, -0x10, RZ ;  /* 0xfffffff0c4e06810 */ /* 0x040fe20007ffe0ff */
[--C-:B------:R-:W-:Y:S01]  /*6400*/  HADD2.F32 R111, -RZ, R117.reuse.H0_H0 ;  /* 0x20000075ff6f7230 */ /* 0x100fe20000004100 */
[----:B------:R-:W-:Y:S01]  /*6410*/  @P6 IADD3 R223, PT, PT, R196, 0xff0, RZ ;  /* 0x00000ff0c4df6810 */ /* 0x000fe20007ffe0ff */
[----:B------:R-:W-:Y:S02]  /*6420*/  HADD2.F32 R112, -RZ, R117.H1_H1 ;  /* 0x30000075ff707230 */ /* 0x000fe40000004100 */
[C---:B------:R-:W-:Y:S01]  /*6430*/  FFMA R3, R101.reuse, R102, R3 ;  /* 0x0000006665037223 */ /* 0x040fe20000000003 */
[--C-:B------:R-:W-:Y:S01]  /*6440*/  HADD2.F32 R113, -RZ, R118.reuse.H0_H0 ;  /* 0x20000076ff717230 */ /* 0x100fe20000004100 */
[----:B------:R-:W-:Y:S01]  /*6450*/  UIADD3 UR5, UPT, UPT, UR5, 0xe0, URZ ;  /* 0x000000e005057890 */ /* 0x000fe2000fffe0ff */
[----:B------:R-:W-:Y:S02]  /*6460*/  HADD2.F32 R114, -RZ, R118.H1_H1 ;  /* 0x30000076ff727230 */ /* 0x000fe40000004100 */
[C---:B------:R-:W-:Y:S01]  /*6470*/  FMUL R20, R96.reuse, R74 ;  /* 0x0000004a60147220 */ /* 0x040fe20000400000 */
[--C-:B------:R-:W-:Y:S01]  /*6480*/  HADD2.F32 R115, -RZ, R119.reuse.H0_H0 ;  /* 0x20000077ff737230 */ /* 0x100fe20000004100 */
[----:B------:R-:W-:Y:S01]  /*6490*/  UPRMT UR5, UR38, 0x654, UR5 ;  /* 0x0000065426057896 */ /* 0x000fe20008000005 */
[----:B------:R-:W-:Y:S02]  /*64a0*/  HADD2.F32 R116, -RZ, R119.H1_H1 ;  /* 0x30000077ff747230 */ /* 0x000fe40000004100 */
[C---:B------:R-:W-:Y:S01]  /*64b0*/  FFMA R20, R101.reuse, R103, R20 ;  /* 0x0000006765147223 */ /* 0x040fe20000000014 */
[--C-:B------:R-:W-:Y:S02]  /*64c0*/  HADD2.F32 R117, -RZ, R124.reuse.H0_H0 ;  /* 0x2000007cff757230 */ /* 0x100fe40000004100 */
[C---:B------:R-:W-:Y:S01]  /*64d0*/  FMUL R21, R96.reuse, R75 ;  /* 0x0000004b60157220 */ /* 0x040fe20000400000 */
[----:B------:R-:W-:Y:S02]  /*64e0*/  HADD2.F32 R118, -RZ, R124.H1_H1 ;  /* 0x3000007cff767230 */ /* 0x000fe40000004100 */
[C---:B------:R-:W-:Y:S01]  /*64f0*/  FMUL R22, R96.reuse, R76 ;  /* 0x0000004c60167220 */ /* 0x040fe20000400000 */
[--C-:B------:R-:W-:Y:S02]  /*6500*/  HADD2.F32 R119, -RZ, R125.reuse.H0_H0 ;  /* 0x2000007dff777230 */ /* 0x100fe40000004100 */
[C---:B------:R-:W-:Y:S01]  /*6510*/  FFMA R21, R101.reuse, R104, R21 ;  /* 0x0000006865157223 */ /* 0x040fe20000000015 */
[----:B------:R-:W-:Y:S01]  /*6520*/  HADD2.F32 R120, -RZ, R125.H1_H1 ;  /* 0x3000007dff787230 */ /* 0x000fe20000004100 */
[----:B-1----:R-:W-:Y:S01]  /*6530*/  SYNCS.ARRIVE.TRANS64.RED.A1T0 RZ, [UR5], RZ ;  /* 0x000000ffffff79a7 */ /* 0x002fe20008100405 */
[--C-:B------:R-:W-:Y:S02]  /*6540*/  HADD2.F32 R121, -RZ, R126.reuse.H0_H0 ;  /* 0x2000007eff797230 */ /* 0x100fe40000004100 */
[----:B------:R-:W-:Y:S01]  /*6550*/  FFMA R22, R101, R105, R22 ;  /* 0x0000006965167223 */ /* 0x000fe20000000016 */
[----:B------:R-:W-:Y:S01]  /*6560*/  HADD2.F32 R122, -RZ, R126.H1_H1 ;  /* 0x3000007eff7a7230 */ /* 0x000fe20000004100 */
[----:B------:R-:W-:Y:S01]  /*6570*/  F2FP.F16.F32.PACK_AB R197, R21, R20 ;  /* 0x0000001415c5723e */ /* 0x000fe200000000ff */
[--C-:B------:R-:W-:Y:S02]  /*6580*/  HADD2.F32 R123, -RZ, R127.reuse.H0_H0 ;  /* 0x2000007fff7b7230 */ /* 0x100fe40000004100 */
[C---:B------:R-:W-:Y:S01]  /*6590*/  FMUL R23, R96.reuse, R77 ;  /* 0x0000004d60177220 */ /* 0x040fe20000400000 */
[----:B------:R-:W-:Y:S02]  /*65a0*/  HADD2.F32 R124, -RZ, R127.H1_H1 ;  /* 0x3000007fff7c7230 */ /* 0x000fe40000004100 */
[C---:B------:R-:W-:Y:S01]  /*65b0*/  FMUL R72, R96.reuse, R78 ;  /* 0x0000004e60487220 */ /* 0x040fe20000400000 */
[--C-:B------:R-:W-:Y:S02]  /*65c0*/  HADD2.F32 R125, -RZ, R132.reuse.H0_H0 ;  /* 0x20000084ff7d7230 */ /* 0x100fe40000004100 */
[C---:B------:R-:W-:Y:S01]  /*65d0*/  FFMA R23, R101.reuse, R106, R23 ;  /* 0x0000006a65177223 */ /* 0x040fe20000000017 */
[----:B------:R-:W-:Y:S02]  /*65e0*/  HADD2.F32 R126, -RZ, R132.H1_H1 ;  /* 0x30000084ff7e7230 */ /* 0x000fe40000004100 */
[----:B------:R-:W-:Y:S01]  /*65f0*/  FFMA R72, R101, R107, R72 ;  /* 0x0000006b65487223 */ /* 0x000fe20000000048 */
[--C-:B------:R-:W-:Y:S02]  /*6600*/  HADD2.F32 R127, -RZ, R133.reuse.H0_H0 ;  /* 0x20000085ff7f7230 */ /* 0x100fe40000004100 */
[C---:B------:R-:W-:Y:S01]  /*6610*/  FMUL R73, R96.reuse, R79 ;  /* 0x0000004f60497220 */ /* 0x040fe20000400000 */
[----:B------:R-:W-:Y:S01]  /*6620*/  HADD2.F32 R128, -RZ, R133.H1_H1 ;  /* 0x30000085ff807230 */ /* 0x000fe20000004100 */
[----:B------:R-:W-:Y:S01]  /*6630*/  F2FP.F16.F32.PACK_AB R198, R23, R22 ;  /* 0x0000001617c6723e */ /* 0x000fe200000000ff */
[--C-:B------:R-:W-:Y:S02]  /*6640*/  HADD2.F32 R129, -RZ, R134.reuse.H0_H0 ;  /* 0x20000086ff817230 */ /* 0x100fe40000004100 */
[----:B------:R-:W-:Y:S01]  /*6650*/  FFMA R73, R101, R108, R73 ;  /* 0x0000006c65497223 */ /* 0x000fe20000000049 */
[----:B------:R-:W-:Y:S02]  /*6660*/  HADD2.F32 R130, -RZ, R134.H1_H1 ;  /* 0x30000086ff827230 */ /* 0x000fe40000004100 */
[C---:B------:R-:W-:Y:S01]  /*6670*/  FMUL R74, R96.reuse, R80 ;  /* 0x00000050604a7220 */ /* 0x040fe20000400000 */
[--C-:B------:R-:W-:Y:S02]  /*6680*/  HADD2.F32 R131, -RZ, R135.reuse.H0_H0 ;  /* 0x20000087ff837230 */ /* 0x100fe40000004100 */
[C---:B------:R-:W-:Y:S01]  /*6690*/  FMUL R75, R96.reuse, R81 ;  /* 0x00000051604b7220 */ /* 0x040fe20000400000 */
[----:B------:R-:W-:Y:S01]  /*66a0*/  HADD2.F32 R132, -RZ, R135.H1_H1 ;  /* 0x30000087ff847230 */ /* 0x000fe20000004100 */
[----:B------:R-:W-:Y:S01]  /*66b0*/  F2FP.F16.F32.PACK_AB R199, R73, R72 ;  /* 0x0000004849c7723e */ /* 0x000fe200000000ff */
[--C-:B------:R-:W-:Y:S02]  /*66c0*/  HADD2.F32 R133, -RZ, R140.reuse.H0_H0 ;  /* 0x2000008cff857230 */ /* 0x100fe40000004100 */
[C---:B------:R-:W-:Y:S01]  /*66d0*/  FFMA R74, R101.reuse, R109, R74 ;  /* 0x0000006d654a7223 */ /* 0x040fe2000000004a */
[----:B------:R-:W-:Y:S02]  /*66e0*/  HADD2.F32 R134, -RZ, R140.H1_H1 ;  /* 0x3000008cff867230 */ /* 0x000fe40000004100 */
[----:B------:R-:W-:Y:S01]  /*66f0*/  FFMA R75, R101, R110, R75 ;  /* 0x0000006e654b7223 */ /* 0x000fe2000000004b */
[--C-:B------:R-:W-:Y:S02]  /*6700*/  HADD2.F32 R135, -RZ, R141.reuse.H0_H0 ;  /* 0x2000008dff877230 */ /* 0x100fe40000004100 */
[C---:B------:R-:W-:Y:S01]  /*6710*/  FMUL R76, R96.reuse, R82 ;  /* 0x00000052604c7220 */ /* 0x040fe20000400000 */
[----:B------:R-:W-:Y:S02]  /*6720*/  HADD2.F32 R136, -RZ, R141.H1_H1 ;  /* 0x3000008dff887230 */ /* 0x000fe40000004100 */
[C---:B------:R-:W-:Y:S01]  /*6730*/  FMUL R77, R96.reuse, R83 ;  /* 0x00000053604d7220 */ /* 0x040fe20000400000 */
[--C-:B------:R-:W-:Y:S01]  /*6740*/  HADD2.F32 R137, -RZ, R142.reuse.H0_H0 ;  /* 0x2000008eff897230 */ /* 0x100fe20000004100 */
[----:B------:R-:W-:Y:S01]  /*6750*/  F2FP.F16.F32.PACK_AB R200, R75, R74 ;  /* 0x0000004a4bc8723e */ /* 0x000fe200000000ff */
[----:B------:R-:W-:Y:S02]  /*6760*/  HADD2.F32 R138, -RZ, R142.H1_H1 ;  /* 0x3000008eff8a7230 */ /* 0x000fe40000004100 */
[C---:B------:R-:W-:Y:S01]  /*6770*/  FFMA R76, R101.reuse, R111, R76 ;  /* 0x0000006f654c7223 */ /* 0x040fe2000000004c */
        /* <DEDUP_REMOVED lines=73> */
[----:B------:R-:W-:Y:S01]  /*6c10*/  FMUL R68, R96, R68 ;  /* 0x0000004460447220 */ /* 0x000fe20000400000 */
[----:B------:R-:W-:Y:S01]  /*6c20*/  HADD2.F32 R176, -RZ, R181.H1_H1 ;  /* 0x300000b5ffb07230 */ /* 0x000fe20000004100 */
[----:B------:R-:W-:Y:S01]  /*6c30*/  IADD3 R181, PT, PT, R220, 0x4210, RZ ;  /* 0x00004210dcb57810 */ /* 0x000fe20007ffe0ff */
[--C-:B------:R-:W-:Y:S01]  /*6c40*/  HADD2.F32 R177, -RZ, R182.reuse.H0_H0 ;  /* 0x200000b6ffb17230 */ /* 0x100fe20000004100 */
[----:B------:R-:W-:Y:S01]  /*6c50*/  @P6 IADD3 R181, PT, PT, R196, 0x3ff0, RZ ;  /* 0x00003ff0c4b56810 */ /* 0x000fe20007ffe0ff */
[----:B------:R-:W-:Y:S01]  /*6c60*/  HADD2.F32 R178, -RZ, R182.H1_H1 ;  /* 0x300000b6ffb27230 */ /* 0x000fe20000004100 */
[----:B------:R-:W-:Y:S01]  /*6c70*/  IADD3 R182, PT, PT, R220, 0x3210, RZ ;  /* 0x00003210dcb67810 */ /* 0x000fe20007ffe0ff */
[--C-:B------:R-:W-:Y:S01]  /*6c80*/  HADD2.F32 R179, -RZ, R183.reuse.H0_H0 ;  /* 0x200000b7ffb37230 */ /* 0x100fe20000004100 */
[----:B------:R-:W-:Y:S01]  /*6c90*/  @P6 IADD3 R182, PT, PT, R196, 0x2ff0, RZ ;  /* 0x00002ff0c4b66810 */ /* 0x000fe20007ffe0ff */
[----:B------:R-:W-:Y:S01]  /*6ca0*/  HADD2.F32 R180, -RZ, R183.H1_H1 ;  /* 0x300000b7ffb47230 */ /* 0x000fe20000004100 */
[----:B------:R-:W-:Y:S01]  /*6cb0*/  IADD3 R183, PT, PT, R220, 0x2210, RZ ;  /* 0x00002210dcb77810 */ /* 0x000fe20007ffe0ff */
[----:B------:R-:W-:Y:S01]  /*6cc0*/  FFMA R68, R101, R129, R68 ;  /* 0x0000008165447223 */ /* 0x000fe20000000044 */
[----:B------:R-:W-:Y:S01]  /*6cd0*/  @P6 IADD3 R183, PT, PT, R196, 0x1ff0, RZ ;  /* 0x00001ff0c4b76810 */ /* 0x000fe20007ffe0ff */
[C---:B------:R-:W-:Y:S01]  /*6ce0*/  FMUL R69, R96.reuse, R69 ;  /* 0x0000004560457220 */ /* 0x040fe20000400000 */
[----:B------:R-:W-:Y:S01]  /*6cf0*/  F2FP.F16.F32.PACK_AB R196, R3, R0 ;  /* 0x0000000003c4723e */ /* 0x000fe200000000ff */
[C---:B------:R-:W-:Y:S01]  /*6d00*/  FMUL R70, R96.reuse, R70 ;  /* 0x0000004660467220 */ /* 0x040fe20000400000 */
[C---:B------:R-:W-:Y:S01]  /*6d10*/  FMUL R71, R96.reuse, R71 ;  /* 0x0000004760477220 */ /* 0x040fe20000400000 */
[C---:B------:R-:W-:Y:S01]  /*6d20*/  FFMA R69, R101.reuse, R130, R69 ;  /* 0x0000008265457223 */ /* 0x040fe20000000045 */
[C---:B------:R-:W-:Y:S01]  /*6d30*/  FMUL R40, R96.reuse, R40 ;  /* 0x0000002860287220 */ /* 0x040fe20000400000 */
[----:B------:R1:W-:Y:S01]  /*6d40*/  STS.128 [R220+0x200], R196 ;  /* 0x000200c4dc007388 */ /* 0x0003e20000000c00 */
[C---:B------:R-:W-:Y:S01]  /*6d50*/  FFMA R70, R101.reuse, R131, R70 ;  /* 0x0000008365467223 */ /* 0x040fe20000000046 */
[C---:B------:R-:W-:Y:S01]  /*6d60*/  FFMA R71, R101.reuse, R132, R71 ;  /* 0x0000008465477223 */ /* 0x040fe20000000047 */
[C---:B------:R-:W-:Y:S01]  /*6d70*/  FFMA R40, R101.reuse, R133, R40 ;  /* 0x0000008565287223 */ /* 0x040fe20000000028 */
[C---:B------:R-:W-:Y:S01]  /*6d80*/  FMUL R41, R96.reuse, R41 ;  /* 0x0000002960297220 */ /* 0x040fe20000400000 */
[C---:B------:R-:W-:Y:S01]  /*6d90*/  FMUL R42, R96.reuse, R42 ;  /* 0x0000002a602a7220 */ /* 0x040fe20000400000 */
[C---:B------:R-:W-:Y:S01]  /*6da0*/  FMUL R43, R96.reuse, R43 ;  /* 0x0000002b602b7220 */ /* 0x040fe20000400000 */
[C---:B------:R-:W-:Y:S01]  /*6db0*/  FMUL R44, R96.reuse, R44 ;  /* 0x0000002c602c7220 */ /* 0x040fe20000400000 */
[----:B------:R2:W-:Y:S01]  /*6dc0*/  STS.128 [R224], R200 ;  /* 0x000000c8e0007388 */ /* 0x0005e20000000c00 */
[C---:B------:R-:W-:Y:S01]  /*6dd0*/  FFMA R41, R101.reuse, R134, R41 ;  /* 0x0000008665297223 */ /* 0x040fe20000000029 */
[C---:B------:R-:W-:Y:S01]  /*6de0*/  FFMA R42, R101.reuse, R135, R42 ;  /* 0x00000087652a7223 */ /* 0x040fe2000000002a */
[C---:B------:R-:W-:Y:S01]  /*6df0*/  FFMA R43, R101.reuse, R136, R43 ;  /* 0x00000088652b7223 */ /* 0x040fe2000000002b */
[C---:B------:R-:W-:Y:S01]  /*6e00*/  FFMA R44, R101.reuse, R137, R44 ;  /* 0x00000089652c7223 */ /* 0x040fe2000000002c */
[C---:B------:R-:W-:Y:S01]  /*6e10*/  FMUL R45, R96.reuse, R45 ;  /* 0x0000002d602d7220 */ /* 0x040fe20000400000 */
[C---:B------:R-:W-:Y:S01]  /*6e20*/  FMUL R46, R96.reuse, R46 ;  /* 0x0000002e602e7220 */ /* 0x040fe20000400000 */
[C---:B------:R-:W-:Y:S01]  /*6e30*/  FMUL R47, R96.reuse, R47 ;  /* 0x0000002f602f7220 */ /* 0x040fe20000400000 */
[C---:B------:R-:W-:Y:S01]  /*6e40*/  FMUL R48, R96.reuse, R48 ;  /* 0x0000003060307220 */ /* 0x040fe20000400000 */
        /* <DEDUP_REMOVED lines=9> */
[C---:B------:R-:W-:Y:S01]  /*6ee0*/  FMUL R53, R96.reuse, R53 ;  /* 0x0000003560357220 */ /* 0x040fe20000400000 */
[C---:B------:R-:W-:Y:S01]  /*6ef0*/  FFMA R50, R101.reuse, R143, R50 ;  /* 0x0000008f65327223 */ /* 0x040fe20000000032 */
[C---:B------:R-:W-:Y:S01]  /*6f00*/  FMUL R54, R96.reuse, R54 ;  /* 0x0000003660367220 */ /* 0x040fe20000400000 */
[----:B------:R-:W-:Y:S01]  /*6f10*/  FFMA R51, R101, R144, R51 ;  /* 0x0000009065337223 */ /* 0x000fe20000000033 */
[C---:B------:R-:W-:Y:S01]  /*6f20*/  FMUL R55, R96.reuse, R55 ;  /* 0x0000003760377220 */ /* 0x040fe20000400000 */
[----:B-1----:R-:W-:Y:S01]  /*6f30*/  F2FP.F16.F32.PACK_AB R196, R57, R56 ;  /* 0x0000003839c4723e */ /* 0x002fe200000000ff */
[----:B------:R-:W-:Y:S01]  /*6f40*/  FFMA R52, R101, R145, R52 ;  /* 0x0000009165347223 */ /* 0x000fe20000000034 */
[----:B------:R-:W-:Y:S01]  /*6f50*/  F2FP.F16.F32.PACK_AB R197, R59, R58 ;  /* 0x0000003a3bc5723e */ /* 0x000fe200000000ff */
[----:B------:R-:W-:Y:S01]  /*6f60*/  FFMA R53, R101, R146, R53 ;  /* 0x0000009265357223 */ /* 0x000fe20000000035 */
[----:B------:R-:W-:Y:S01]  /*6f70*/  F2FP.F16.F32.PACK_AB R198, R61, R60 ;  /* 0x0000003c3dc6723e */ /* 0x000fe200000000ff */
[----:B------:R-:W-:Y:S01]  /*6f80*/  FFMA R54, R101, R147, R54 ;  /* 0x0000009365367223 */ /* 0x000fe20000000036 */
[----:B------:R-:W-:Y:S01]  /*6f90*/  F2FP.F16.F32.PACK_AB R199, R63, R62 ;  /* 0x0000003e3fc7723e */ /* 0x000fe200000000ff */
[----:B------:R-:W-:Y:S01]  /*6fa0*/  FFMA R55, R101, R148, R55 ;  /* 0x0000009465377223 */ /* 0x000fe20000000037 */
[----:B--2---:R-:W-:Y:S01]  /*6fb0*/  F2FP.F16.F32.PACK_AB R200, R65, R64 ;  /* 0x0000004041c8723e */ /* 0x004fe200000000ff */
[C---:B------:R-:W-:Y:S01]  /*6fc0*/  FMUL R24, R96.reuse, R24 ;  /* 0x0000001860187220 */ /* 0x040fe20000400000 */
[----:B------:R-:W-:Y:S01]  /*6fd0*/  F2FP.F16.F32.PACK_AB R201, R67, R66 ;  /* 0x0000004243c9723e */ /* 0x000fe200000000ff */
[----:B------:R1:W-:Y:S01]  /*6fe0*/  STS.128 [R220+0x1200], R196 ;  /* 0x001200c4dc007388 */ /* 0x0003e20000000c00 */
[----:B------:R-:W-:Y:S01]  /*6ff0*/  F2FP.F16.F32.PACK_AB R202, R69, R68 ;  /* 0x0000004445ca723e */ /* 0x000fe200000000ff */
[C---:B------:R-:W-:Y:S01]  /*7000*/  FMUL R25, R96.reuse, R25 ;  /* 0x0000001960197220 */ /* 0x040fe20000400000 */
[----:B------:R-:W-:Y:S01]  /*7010*/  F2FP.F16.F32.PACK_AB R203, R71, R70 ;  /* 0x0000004647cb723e */ /* 0x000fe200000000ff */
[C---:B------:R-:W-:Y:S01]  /*7020*/  FFMA R24, R101.reuse, R149, R24 ;  /* 0x0000009565187223 */ /* 0x040fe20000000018 */
[C---:B------:R-:W-:Y:S01]  /*7030*/  FMUL R26, R96.reuse, R26 ;  /* 0x0000001a601a7220 */ /* 0x040fe20000400000 */
[C---:B------:R-:W-:Y:S01]  /*7040*/  FFMA R25, R101.reuse, R150, R25 ;  /* 0x0000009665197223 */ /* 0x040fe20000000019 */
[C---:B------:R-:W-:Y:S01]  /*7050*/  FMUL R27, R96.reuse, R27 ;  /* 0x0000001b601b7220 */ /* 0x040fe20000400000 */
[----:B------:R2:W-:Y:S01]  /*7060*/  STS.128 [R223], R200 ;  /* 0x000000c8df007388 */ /* 0x0005e20000000c00 */
[C---:B------:R-:W-:Y:S01]  /*7070*/  FMUL R28, R96.reuse, R28 ;  /* 0x0000001c601c7220 */ /* 0x040fe20000400000 */
[C---:B------:R-:W-:Y:S01]  /*7080*/  FMUL R29, R96.reuse, R29 ;  /* 0x0000001d601d7220 */ /* 0x040fe20000400000 */
[C---:B------:R-:W-:Y:S01]  /*7090*/  FFMA R26, R101.reuse, R151, R26 ;  /* 0x00000097651a7223 */ /* 0x040fe2000000001a */
        /* <DEDUP_REMOVED lines=22> */
[C---:B------:R-:W-:Y:S01]  /*7200*/  FMUL R4, R96.reuse, R4 ;  /* 0x0000000460047220 */ /* 0x040fe20000400000 */
[----:B------:R-:W-:Y:S01]  /*7210*/  F2FP.F16.F32.PACK_AB R198, R45, R44 ;  /* 0x0000002c2dc6723e */ /* 0x000fe200000000ff */
[----:B------:R-:W-:Y:S01]  /*7220*/  FFMA R37, R101, R162, R37 ;  /* 0x000000a265257223 */ /* 0x000fe20000000025 */
[----:B------:R-:W-:Y:S01]  /*7230*/  F2FP.F16.F32.PACK_AB R199, R47, R46 ;  /* 0x0000002e2fc7723e */ /* 0x000fe200000000ff */
[----:B------:R-:W-:Y:S01]  /*7240*/  FFMA R38, R101, R163, R38 ;  /* 0x000000a365267223 */ /* 0x000fe20000000026 */
[----:B--2---:R-:W-:Y:S01]  /*7250*/  F2FP.F16.F32.PACK_AB R200, R49, R48 ;  /* 0x0000003031c8723e */ /* 0x004fe200000000ff */
[----:B------:R-:W-:Y:S01]  /*7260*/  FFMA R39, R101, R164, R39 ;  /* 0x000000a465277223 */ /* 0x000fe20000000027 */
        /* <DEDUP_REMOVED lines=28> */
[----:B------:R-:W-:Y:S01]  /*7430*/  F2FP.F16.F32.PACK_AB R4, R5, R4 ;  /* 0x000000040504723e */ /* 0x000fe200000000ff */
[----:B------:R-:W-:Y:S01]  /*7440*/  FFMA R14, R101, R175, R14 ;  /* 0x000000af650e7223 */ /* 0x000fe2000000000e */
[C---:B------:R-:W-:Y:S01]  /*7450*/  FMUL R18, R96.reuse, R18 ;  /* 0x0000001260127220 */ /* 0x040fe20000400000 */
[----:B------:R-:W-:Y:S01]  /*7460*/  F2FP.F16.F32.PACK_AB R5, R7, R6 ;  /* 0x000000060705723e */ /* 0x000fe200000000ff */
[----:B------:R-:W-:Y:S01]  /*7470*/  FFMA R15, R101, R176, R15 ;  /* 0x000000b0650f7223 */ /* 0x000fe2000000000f */
[----:B-1----:R-:W-:Y:S01]  /*7480*/  F2FP.F16.F32.PACK_AB R196, R25, R24 ;  /* 0x0000001819c4723e */ /* 0x002fe200000000ff */
[----:B------:R-:W-:Y:S01]  /*7490*/  FMUL R19, R96, R19 ;  /* 0x0000001360137220 */ /* 0x000fe20000400000 */
[----:B------:R-:W-:Y:S01]  /*74a0*/  F2FP.F16.F32.PACK_AB R197, R27, R26 ;  /* 0x0000001a1bc5723e */ /* 0x000fe200000000ff */
[----:B------:R-:W-:Y:S01]  /*74b0*/  FFMA R16, R101, R177, R16 ;  /* 0x000000b165107223 */ /* 0x000fe20000000010 */
        /* <DEDUP_REMOVED lines=9> */
[----:B------:R-:W-:Y:S01]  /*7550*/  UIADD3 UR5, UPT, UPT, UR39, 0x1, URZ ;  /* 0x0000000127057890 */ /* 0x000fe2000fffe0ff */
[----:B------:R-:W-:Y:S01]  /*7560*/  F2FP.F16.F32.PACK_AB R203, R39, R38 ;  /* 0x0000002627cb723e */ /* 0x000fe200000000ff */
[----:B------:R-:W-:Y:S01]  /*7570*/  BSSY.RECONVERGENT B0, `(.L_x_99) ;  /* 0x0000031000007945 */ /* 0x000fe20003800200 */
[----:B------:R-:W-:Y:S02]  /*7580*/  F2FP.F16.F32.PACK_AB R6, R9, R8 ;  /* 0x000000080906723e */ /* 0x000fe400000000ff */
[----:B------:R-:W-:Y:S01]  /*7590*/  F2FP.F16.F32.PACK_AB R7, R11, R10 ;  /* 0x0000000a0b07723e */ /* 0x000fe200000000ff */
[----:B------:R1:W-:Y:S01]  /*75a0*/  STS.128 [R182], R200 ;  /* 0x000000c8b6007388 */ /* 0x0003e20000000c00 */
[----:B------:R-:W-:Y:S02]  /*75b0*/  F2FP.F16.F32.PACK_AB R12, R13, R12 ;  /* 0x0000000c0d0c723e */ /* 0x000fe400000000ff */
[----:B------:R-:W-:Y:S02]  /*75c0*/  F2FP.F16.F32.PACK_AB R13, R15, R14 ;  /* 0x0000000e0f0d723e */ /* 0x000fe400000000ff */
[----:B------:R-:W-:Y:S02]  /*75d0*/  F2FP.F16.F32.PACK_AB R14, R17, R16 ;  /* 0x00000010110e723e */ /* 0x000fe400000000ff */
[----:B------:R-:W-:Y:S01]  /*75e0*/  F2FP.F16.F32.PACK_AB R15, R19, R18 ;  /* 0x00000012130f723e */ /* 0x000fe200000000ff */
[----:B------:R1:W-:Y:S08]  /*75f0*/  STS.128 [R220+0x4200], R4 ;  /* 0x00420004dc007388 */ /* 0x0003f00000000c00 */
[----:B------:R1:W-:Y:S01]  /*7600*/  STS.128 [R181], R12 ;  /* 0x0000000cb5007388 */ /* 0x0003e20000000c00 */
[----:B------:R-:W-:Y:S01]  /*7610*/  @!PT LDS RZ, [RZ] ;  /* 0x00000000fffff984 */ /* 0x000fe20000000800 */
[----:B------:R-:W-:Y:S01]  /*7620*/  @!PT LDS RZ, [RZ] ;  /* 0x00000000fffff984 */ /* 0x000fe20000000800 */
[----:B------:R-:W-:Y:S01]  /*7630*/  @!PT LDS RZ, [RZ] ;  /* 0x00000000fffff984 */ /* 0x000fe20000000800 */
[----:B------:R-:W-:Y:S01]  /*7640*/  @!PT LDS RZ, [RZ] ;  /* 0x00000000fffff984 */ /* 0x000fe20000000800 */
[----:B------:R2:W-:Y:S07]  /*7650*/  MEMBAR.ALL.CTA ;  /* 0x0000000000007992 */ /* 0x0005ee0000008000 */
[----:B--2---:R-:W2:Y:S02]  /*7660*/  FENCE.VIEW.ASYNC.S ;  /* 0x00000000000073c6 */ /* 0x004ea40000000000 */
[----:B--2---:R-:W-:Y:S06]  /*7670*/  BAR.SYNC.DEFER_BLOCKING 0x1, 0x80 ;  /* 0x0042000000007b1d */ /* 0x004fec0000010000 */
[----:B------:R-:W-:Y:S05]  /*7680*/  @P0 BRA `(.L_x_100) ;  /* 0x00000000007c0947 */ /* 0x000fea0003800000 */
[----:B------:R-:W-:Y:S01]  /*7690*/  R2UR UR17, R195 ;  /* 0x00000000c31172ca */ /* 0x000fe200000e0000 */
[----:B------:R-:W-:Y:S01]  /*76a0*/  UIADD3 UR6, UP0, UPT, UR48, 0x680, URZ ;  /* 0x0000068030067890 */ /* 0x000fe2000ff1e0ff */
[----:B------:R-:W-:Y:S01]  /*76b0*/  R2UR UR18, R205 ;  /* 0x00000000cd1272ca */ /* 0x000fe200000e0000 */
[----:B------:R-:W-:Y:S02]  /*76c0*/  UIMAD UR4, UR39, 0x5000, UR37 ;  /* 0x00005000270478a4 */ /* 0x000fe4000f8e0225 */
[----:B------:R-:W-:Y:S02]  /*76d0*/  UIADD3.X UR7, UPT, UPT, URZ, UR49, URZ, UP0, !UPT ;  /* 0x00000031ff077290 */ /* 0x000fe400087fe4ff */
[----:B------:R-:W-:Y:S01]  /*76e0*/  UIADD3 UR16, UPT, UPT, UR4, 0x200, URZ ;  /* 0x0000020004107890 */ /* 0x000fe2000fffe0ff */
[----:B------:R-:W-:Y:S01]  /*76f0*/  UMOV UR19, UR36 ;  /* 0x0000002400137c82 */ /* 0x000fe20008000000 */
[----:B------:R-:W-:Y:S01]  /*7700*/  UIADD3 UR12, UPT, UPT, UR4, 0x1200, URZ ;  /* 0x00001200040c7890 */ /* 0x000fe2000fffe0ff */
[----:B------:R-:W-:Y:S03]  /*7710*/  UMOV UR15, UR36 ;  /* 0x00000024000f7c82 */ /* 0x000fe60008000000 */
[----:B------:R-:W-:Y:S02]  /*7720*/  UIMAD UR17, UR17, 0x50, URZ ;  /* 0x00000050111178a4 */ /* 0x000fe4000f8e02ff */
[----:B------:R-:W-:Y:S02]  /*7730*/  USHF.L.U32 UR18, UR18, 0x7, URZ ;  /* 0x0000000712127899 */ /* 0x000fe400080006ff */
[----:B------:R-:W-:Y:S02]  /*7740*/  UIADD3 UR13, UPT, UPT, UR17, 0x10, URZ ;  /* 0x00000010110d7890 */ /* 0x000fe4000fffe0ff */
[----:B------:R-:W-:Y:S02]  /*7750*/  UIADD3 UR8, UPT, UPT, UR4, 0x2200, URZ ;  /* 0x0000220004087890 */ /* 0x000fe4000fffe0ff */
[----:B------:R-:W-:Y:S01]  /*7760*/  UIADD3 UR9, UPT, UPT, UR17, 0x20, URZ ;  /* 0x0000002011097890 */ /* 0x000fe2000fffe0ff */
[----:B------:R-:W-:Y:S02]  /*7770*/  UMOV UR14, UR18 ;  /* 0x00000012000e7c82 */ /* 0x000fe40008000000 */
[----:B------:R2:W-:Y:S01]  /*7780*/  UTMASTG.3D [UR16], [UR6] ;  /* 0x00000010060073b5 */ /* 0x0005e20008010000 */
[----:B------:R-:W-:Y:S01]  /*7790*/  UMOV UR11, UR36 ;  /* 0x00000024000b7c82 */ /* 0x000fe20008000000 */
[----:B------:R-:W-:Y:S01]  /*77a0*/  UMOV UR10, UR18 ;  /* 0x00000012000a7c82 */ /* 0x000fe20008000000 */
[----:B------:R-:W-:Y:S02]  /*77b0*/  UIADD3 UR20, UPT, UPT, UR4, 0x3200, URZ ;  /* 0x0000320004147890 */ /* 0x000fe4000fffe0ff */
[----:B------:R-:W-:Y:S01]  /*77c0*/  UIADD3 UR21, UPT, UPT, UR17, 0x30, URZ ;  /* 0x0000003011157890 */ /* 0x000fe2000fffe0ff */
[----:B------:R-:W-:Y:S01]  /*77d0*/  UMOV UR23, UR36 ;  /* 0x0000002400177c82 */ /* 0x000fe20008000000 */
[----:B------:R2:W-:Y:S01]  /*77e0*/  UTMASTG.3D [UR12], [UR6] ;  /* 0x0000000c060073b5 */ /* 0x0005e20008010000 */
[----:B------:R-:W-:Y:S01]  /*77f0*/  UMOV UR22, UR18 ;  /* 0x0000001200167c82 */ /* 0x000fe20008000000 */
[----:B------:R-:W-:Y:S02]  /*7800*/  UIADD3 UR24, UPT, UPT, UR4, 0x4200, URZ ;  /* 0x0000420004187890 */ /* 0x000fe4000fffe0ff */
[----:B------:R-:W-:Y:S01]  /*7810*/  UIADD3 UR25, UPT, UPT, UR17, 0x40, URZ ;  /* 0x0000004011197890 */ /* 0x000fe2000fffe0ff */
[----:B------:R-:W-:Y:S01]  /*7820*/  UMOV UR27, UR36 ;  /* 0x00000024001b7c82 */ /* 0x000fe20008000000 */
[----:B------:R-:W-:Y:S01]  /*7830*/  UMOV UR26, UR18 ;  /* 0x00000012001a7c82 */ /* 0x000fe20008000000 */
[----:B------:R2:W-:Y:S01]  /*7840*/  UTMASTG.3D [UR8], [UR6] ;  /* 0x00000008060073b5 */ /* 0x0005e20008010000 */
[----:B------:R2:W-:Y:S05]  /*7850*/  UTMASTG.3D [UR20], [UR6] ;  /* 0x00000014060073b5 */ /* 0x0005ea0008010000 */
[----:B------:R2:W-:Y:S02]  /*7860*/  UTMASTG.3D [UR24], [UR6] ;  /* 0x00000018060073b5 */ /* 0x0005e40008010000 */
[----:B--2---:R0:W-:Y:S02]  /*7870*/  UTMACMDFLUSH ;  /* 0x00000000000079b7 */ /* 0x0041e40000000000 */
.L_x_100:
[----:B------:R-:W-:Y:S05]  /*7880*/  BSYNC.RECONVERGENT B0 ;  /* 0x0000000000007941 */ /* 0x000fea0003800200 */
.L_x_99:
[----:B------:R-:W-:Y:S04]  /*7890*/  BSSY.RECONVERGENT B0, `(.L_x_101) ;  /* 0x0000003000007945 */ /* 0x000fe80003800200 */
[----:B------:R-:W-:Y:S05]  /*78a0*/  @P0 BRA `(.L_x_102) ;  /* 0x0000000000040947 */ /* 0x000fea0003800000 */
[----:B------:R-:W-:Y:S04]  /*78b0*/  DEPBAR.LE SB0, 0x0 ;  /* 0x000080000000791a */ /* 0x000fe80000000000 */
.L_x_102:
[----:B------:R-:W-:Y:S05]  /*78c0*/  BSYNC.RECONVERGENT B0 ;  /* 0x0000000000007941 */ /* 0x000fea0003800200 */
.L_x_101:
[----:B------:R-:W-:Y:S01]  /*78d0*/  BAR.SYNC.DEFER_BLOCKING 0x1, 0x80 ;  /* 0x0042000000007b1d */ /* 0x000fe20000010000 */
[----:B------:R-:W-:Y:S01]  /*78e0*/  UIADD3 UR43, UPT, UPT, UR43, 0x1, URZ ;  /* 0x000000012b2b7890 */ /* 0x000fe2000fffe0ff */
[----:B------:R-:W-:Y:S03]  /*78f0*/  IADD3 R99, PT, PT, R99, 0x1, RZ ;  /* 0x0000000163637810 */ /* 0x000fe60007ffe0ff */
[----:B------:R-:W-:Y:S09]  /*7900*/  UISETP.NE.AND UP0, UPT, UR43, URZ, UPT ;  /* 0x000000ff2b00728c */ /* 0x000ff2000bf05270 */
[----:B------:R-:W-:Y:S05]  /*7910*/  BRA.U !UP0, `(.L_x_103) ;  /* 0x0000000108287547 */ /* 0x000fea000b800000 */
[----:B------:R-:W-:Y:S01]  /*7920*/  ISETP.NE.AND P0, PT, R222, RZ, PT ;  /* 0x000000ffde00720c */ /* 0x000fe20003f05270 */
[----:B------:R-:W-:Y:S11]  /*7930*/  IMAD.U32 R0, RZ, RZ, UR38 ;  /* 0x00000026ff007e24 */ /* 0x000ff6000f8e00ff */
[----:B------:R-:W-:Y:S01]  /*7940*/  @!UPT UIADD3 URZ, UPT, UPT, URZ, URZ, URZ ;  /* 0x000000fffffff290 */ /* 0x000fe2000fffe0ff */
[C---:B------:R-:W-:Y:S01]  /*7950*/  @P0 LEA R3, R214.reuse, UR37, 0x3 ;  /* 0x00000025d6030c11 */ /* 0x040fe2000f8e18ff */
[----:B------:R-:W-:Y:S04]  /*7960*/  VIADD R214, R214, 0x1 ;  /* 0x00000001d6d67836 */ /* 0x000fe80000000000 */
[----:B------:R-:W-:Y:S05]  /*7970*/  @P0 VIADD R3, R3, 0x80 ;  /* 0x0000008003030836 */ /* 0x000fea0000000000 */
[----:B------:R-:W-:Y:S04]  /*7980*/  @P0 PRMT R0, R0, 0x654, R3 ;  /* 0x0000065400000816 */ /* 0x000fe80000000003 */
[----:B------:R2:W-:Y:S01]  /*7990*/  @P0 SYNCS.ARRIVE.TRANS64.RED.A1T0 RZ, [R0+URZ], RZ ;  /* 0x000000ff00ff09a7 */ /* 0x0005e200081004ff */
[C---:B------:R-:W-:Y:S04]  /*79a0*/  ISETP.NE.AND P0, PT, R214.reuse, 0x2, PT ;  /* 0x00000002d600780c */ /* 0x040fe80003f05270 */
[----:B------:R-:W-:Y:S09]  /*79b0*/  SEL R214, R214, RZ, P0 ;  /* 0x000000ffd6d67207 */ /* 0x000ff20000000000 */
.L_x_103:
[----:B------:R-:W-:Y:S01]  /*79c0*/  ISETP.NE.AND P2, PT, R219, RZ, PT ;  /* 0x000000ffdb00720c */ /* 0x000fe20003f45270 */
[----:B------:R-:W-:Y:S01]  /*79d0*/  UISETP.NE.AND UP0, UPT, UR5, 0x2, UPT ;  /* 0x000000020500788c */ /* 0x000fe2000bf05270 */
[----:B------:R-:W-:Y:S01]  /*79e0*/  ISETP.NE.AND P0, PT, R221, 0x2, PT ;  /* 0x00000002dd00780c */ /* 0x000fe20003f05270 */
[----:B------:R-:W-:Y:S01]  /*79f0*/  IMAD.IADD R195, R95, 0x1, R194 ;  /* 0x000000015fc37824 */ /* 0x000fe200078e02c2 */
[----:B------:R-:W-:Y:S01]  /*7a00*/  ISETP.NE.AND P1, PT, R99, 0x4, PT ;  /* 0x000000046300780c */ /* 0x000fe20003f25270 */
[----:B------:R-:W-:Y:S01]  /*7a10*/  USEL UR4, URZ, 0x1, UP0 ;  /* 0x00000001ff047887 */ /* 0x000fe20008000000 */
[----:B--2---:R-:W-:Y:S01]  /*7a20*/  SEL R0, RZ, 0x1, P0 ;  /* 0x00000001ff007807 */ /* 0x004fe20000000000 */
[----:B------:R-:W-:Y:S01]  /*7a30*/  USEL UR39, UR5, URZ, UP0 ;  /* 0x000000ff05277287 */ /* 0x000fe20008000000 */
[----:B------:R-:W-:Y:S01]  /*7a40*/  SEL R3, RZ, 0x1, P1 ;  /* 0x00000001ff037807 */ /* 0x000fe20000800000 */
[----:B------:R-:W-:Y:S01]  /*7a50*/  IMAD.IADD R205, R97, 0x1, R204 ;  /* 0x0000000161cd7824 */ /* 0x000fe200078e02cc */
[----:B------:R-:W-:Y:S02]  /*7a60*/  LOP3.LUT R215, R215, R0, RZ, 0x3c, !PT ;  /* 0x00000000d7d77212 */ /* 0x000fe400078e3cff */
[----:B------:R-:W-:Y:S02]  /*7a70*/  LOP3.LUT R217, R217, UR4, RZ, 0x3c, !PT ;  /* 0x00000004d9d97c12 */ /* 0x000fe4000f8e3cff */
[----:B------:R-:W-:Y:S02]  /*7a80*/  @P2 R2UR UR36, R213 ;  /* 0x00000000d52422ca */ /* 0x000fe400000e0000 */
[----:B------:R-:W-:Y:S02]  /*7a90*/  LOP3.LUT R216, R216, R3, RZ, 0x3c, !PT ;  /* 0x00000003d8d87212 */ /* 0x000fe400078e3cff */
[----:B------:R-:W-:Y:S02]  /*7aa0*/  SEL R221, R221, RZ, P0 ;  /* 0x000000ffdddd7207 */ /* 0x000fe40000000000 */
[----:B------:R-:W-:Y:S01]  /*7ab0*/  SEL R99, R99, RZ, P1 ;  /* 0x000000ff63637207 */ /* 0x000fe20000800000 */
[----:B------:R-:W-:Y:S08]  /*7ac0*/  @P2 BRA `(.L_x_104) ;  /* 0xffffffd000382947 */ /* 0x000ff0000383ffff */
[----:B------:R-:W-:-:S09]  /*7ad0*/  UISETP.NE.AND UP0, UPT, UR42, URZ, UPT ;  /* 0x000000ff2a00728c */ /* 0x000fd2000bf05270 */
[----:B------:R-:W-:Y:S05]  /*7ae0*/  BRA.U !UP0, `(.L_x_105) ;  /* 0x0000000108487547 */ /* 0x000fea000b800000 */
[----:B------:R-:W2:Y:S02]  /*7af0*/  LDCU.64 UR4, c[0x0][0x890] ;  /* 0x00011200ff0477ac */ /* 0x000ea40008000a00 */
[----:B--2---:R-:W-:-:S04]  /*7b00*/  UISETP.NE.U32.AND UP0, UPT, UR4, URZ, UPT ;  /* 0x000000ff0400728c */ /* 0x004fc8000bf05070 */
[----:B------:R-:W-:-:S09]  /*7b10*/  UISETP.NE.AND.EX UP0, UPT, UR5, URZ, UPT, UP0 ;  /* 0x000000ff0500728c */ /* 0x000fd2000bf05300 */
[----:B------:R-:W-:Y:S05]  /*7b20*/  BRA.U UP0, `(.L_x_106) ;  /* 0x00000001000c7547 */ /* 0x000fea000b800000 */
[----:B------:R-:W-:-:S13]  /*7b30*/  FSETP.NEU.AND P0, PT, R101, RZ, PT ;  /* 0x000000ff6500720b */ /* 0x000fda0003f0d000 */
[----:B------:R-:W-:Y:S05]  /*7b40*/  @!P0 EXIT ;  /* 0x000000000000894d */ /* 0x000fea0003800000 */
[----:B------:R-:W-:Y:S05]  /*7b50*/  BRA `(.L_x_105) ;  /* 0x00000000002c7947 */ /* 0x000fea0003800000 */
.L_x_106:
[----:B------:R-:W-:Y:S01]  /*7b60*/  LOP3.LUT P0, RZ, R206, 0xff, RZ, 0xc0, !PT ;  /* 0x000000ffceff7812 */ /* 0x000fe2000780c0ff */
[----:B------:R-:W-:-:S12]  /*7b70*/  BSSY.RECONVERGENT B0, `(.L_x_105) ;  /* 0x0000009000007945 */ /* 0x000fd80003800200 */
[----:B------:R-:W-:Y:S05]  /*7b80*/  @P0 BRA `(.L_x_107) ;  /* 0x0000000000140947 */ /* 0x000fea0003800000 */
[----:B------:R-:W2:Y:S02]  /*7b90*/  LDCU.64 UR4, c[0x0][0x888] ;  /* 0x00011100ff0477ac */ /* 0x000ea40008000a00 */
[----:B--2---:R-:W-:-:S04]  /*7ba0*/  ISETP.NE.U32.AND P0, PT, RZ, UR4, PT ;  /* 0x00000004ff007c0c */ /* 0x004fc8000bf05070 */
[----:B------:R-:W-:-:S13]  /*7bb0*/  ISETP.NE.AND.EX P0, PT, RZ, UR5, PT, P0 ;  /* 0x00000005ff007c0c */ /* 0x000fda000bf05300 */
[----:B------:R-:W-:Y:S05]  /*7bc0*/  @!P0 EXIT ;  /* 0x000000000000894d */ /* 0x000fea0003800000 */
[----:B------:R-:W-:Y:S05]  /*7bd0*/  BRA `(.L_x_108) ;  /* 0x0000000000087947 */ /* 0x000fea0003800000 */
.L_x_107:
[----:B------:R-:W-:-:S13]  /*7be0*/  FSETP.NEU.AND P0, PT, R101, RZ, PT ;  /* 0x000000ff6500720b */ /* 0x000fda0003f0d000 */
[----:B------:R-:W-:Y:S05]  /*7bf0*/  @!P0 EXIT ;  /* 0x000000000000894d */ /* 0x000fea0003800000 */
.L_x_108:
[----:B------:R-:W-:Y:S05]  /*7c00*/  BSYNC.RECONVERGENT B0 ;  /* 0x0000000000007941 */ /* 0x000fea0003800200 */
.L_x_105:
[----:B------:R-:W-:-:S04]  /*7c10*/  DEPBAR.LE SB0, 0x0 ;  /* 0x000080000000791a */ /* 0x000fc80000000000 */
[----:B------:R-:W-:Y:S05]  /*7c20*/  EXIT ;  /* 0x000000000000794d */ /* 0x000fea0003800000 */
.L_x_19:
[----:B--2---:R2:W1:Y:S02]  /*7c30*/  SYNCS.PHASECHK.TRANS64.TRYWAIT P0, [R3+URZ+0x110], R2 ;  /* 0x00011002030075a7 */ /* 0x00446400080011ff */
[----:B-1----:R-:W-:Y:S05]  /*7c40*/  @!P0 NANOSLEEP.SYNCS 0x989680 ;  /* 0x009896800000895d */ /* 0x002fea0003900000 */
[----:B------:R-:W1:Y:S02]  /*7c50*/  @!P0 SYNCS.PHASECHK.TRANS64 P0, [R3+URZ+0x110], R2 ;  /* 0x00011002030085a7 */ /* 0x000e6400080010ff */
[----:B-1----:R-:W-:Y:S05]  /*7c60*/  @!P0 BRA `(.L_x_19) ;  /* 0xfffffffc00f08947 */ /* 0x002fea000383ffff */
[----:B------:R-:W-:Y:S05]  /*7c70*/  BRA `(.L_x_109) ;  /* 0xffffff9800647947 */ /* 0x000fea000383ffff */
.L_x_22:
[----:B-1----:R-:W-:Y:S07]  /*7c80*/  MOV R2, UR33 ;  /* 0x0000002100027c02 */ /* 0x002fee0008000f00 */
.L_x_110:
[----:B-1----:R1:W2:Y:S02]  /*7c90*/  SYNCS.PHASECHK.TRANS64.TRYWAIT P0, [R2+URZ+0x38], R5 ;  /* 0x00003805020075a7 */ /* 0x0022a400080011ff */
[----:B--2---:R-:W-:Y:S05]  /*7ca0*/  @!P0 NANOSLEEP.SYNCS 0x989680 ;  /* 0x009896800000895d */ /* 0x004fea0003900000 */
[----:B------:R-:W2:Y:S02]  /*7cb0*/  @!P0 SYNCS.PHASECHK.TRANS64 P0, [R2+URZ+0x38], R5 ;  /* 0x00003805020085a7 */ /* 0x000ea400080010ff */
[----:B--2---:R-:W-:Y:S05]  /*7cc0*/  @!P0 BRA `(.L_x_110) ;  /* 0xfffffffc00f08947 */ /* 0x004fea000383ffff */
[----:B------:R-:W-:Y:S05]  /*7cd0*/  BRA `(.L_x_21) ;  /* 0xffffff9800b47947 */ /* 0x000fea000383ffff */
.L_x_28:
[----:B-1----:R-:W-:Y:S07]  /*7ce0*/  MOV R2, UR17 ;  /* 0x0000001100027c02 */ /* 0x002fee0008000f00 */
.L_x_111:
[----:B-1----:R1:W2:Y:S02]  /*7cf0*/  SYNCS.PHASECHK.TRANS64.TRYWAIT P0, [R2+URZ+0x38], R5 ;  /* 0x00003805020075a7 */ /* 0x0022a400080011ff */
[----:B--2---:R-:W-:Y:S05]  /*7d00*/  @!P0 NANOSLEEP.SYNCS 0x989680 ;  /* 0x009896800000895d */ /* 0x004fea0003900000 */
[----:B------:R-:W2:Y:S02]  /*7d10*/  @!P0 SYNCS.PHASECHK.TRANS64 P0, [R2+URZ+0x38], R5 ;  /* 0x00003805020085a7 */ /* 0x000ea400080010ff */
[----:B--2---:R-:W-:Y:S05]  /*7d20*/  @!P0 BRA `(.L_x_111) ;  /* 0xfffffffc00f08947 */ /* 0x004fea000383ffff */
[----:B------:R-:W-:Y:S05]  /*7d30*/  BRA `(.L_x_27) ;  /* 0xffffff9c005c7947 */ /* 0x000fea000383ffff */
.L_x_32:
[----:B-1----:R1:W2:Y:S02]  /*7d40*/  SYNCS.PHASECHK.TRANS64.TRYWAIT P0, [R2+URZ+0xa0], R3 ;  /* 0x0000a003020075a7 */ /* 0x0022a400080011ff */
[----:B--2---:R-:W-:Y:S05]  /*7d50*/  @!P0 NANOSLEEP.SYNCS 0x989680 ;  /* 0x009896800000895d */ /* 0x004fea0003900000 */
[----:B------:R-:W2:Y:S02]  /*7d60*/  @!P0 SYNCS.PHASECHK.TRANS64 P0, [R2+URZ+0xa0], R3 ;  /* 0x0000a003020085a7 */ /* 0x000ea400080010ff */
[----:B--2---:R-:W-:Y:S05]  /*7d70*/  @!P0 BRA `(.L_x_32) ;  /* 0xfffffffc00f08947 */ /* 0x004fea000383ffff */
[----:B------:R-:W-:Y:S05]  /*7d80*/  BRA `(.L_x_112) ;  /* 0xffffff9c00ec7947 */ /* 0x000fea000383ffff */
.L_x_36:
[----:B----4-:R-:W-:-:S07]  /*7d90*/  MOV R0, UR5 ;  /* 0x0000000500007c02 */ /* 0x010fce0008000f00 */
.L_x_113:
[----:B-1----:R1:W2:Y:S02]  /*7da0*/  SYNCS.PHASECHK.TRANS64.TRYWAIT P0, [R0+URZ], R3 ;  /* 0x00000003000075a7 */ /* 0x0022a400080011ff */
[----:B--2---:R-:W-:Y:S05]  /*7db0*/  @!P0 NANOSLEEP.SYNCS 0x989680 ;  /* 0x009896800000895d */ /* 0x004fea0003900000 */
[----:B------:R-:W2:Y:S02]  /*7dc0*/  @!P0 SYNCS.PHASECHK.TRANS64 P0, [R0+URZ], R3 ;  /* 0x00000003000085a7 */ /* 0x000ea400080010ff */
[----:B--2---:R-:W-:Y:S05]  /*7dd0*/  @!P0 BRA `(.L_x_113) ;  /* 0xfffffffc00f08947 */ /* 0x004fea000383ffff */
[----:B------:R-:W-:Y:S05]  /*7de0*/  BRA `(.L_x_114) ;  /* 0xffffffa4005c7947 */ /* 0x000fea000383ffff */
.L_x_37:
[----:B----4-:R-:W-:-:S07]  /*7df0*/  MOV R0, UR5 ;  /* 0x0000000500007c02 */ /* 0x010fce0008000f00 */
.L_x_115:
[----:B-1----:R1:W2:Y:S02]  /*7e00*/  SYNCS.PHASECHK.TRANS64.TRYWAIT P0, [R0+URZ], R3 ;  /* 0x00000003000075a7 */ /* 0x0022a400080011ff */
[----:B--2---:R-:W-:Y:S05]  /*7e10*/  @!P0 NANOSLEEP.SYNCS 0x989680 ;  /* 0x009896800000895d */ /* 0x004fea0003900000 */
[----:B------:R-:W2:Y:S02]  /*7e20*/  @!P0 SYNCS.PHASECHK.TRANS64 P0, [R0+URZ], R3 ;  /* 0x00000003000085a7 */ /* 0x000ea400080010ff */
[----:B--2---:R-:W-:Y:S05]  /*7e30*/  @!P0 BRA `(.L_x_115) ;  /* 0xfffffffc00f08947 */ /* 0x004fea000383ffff */
[----:B------:R-:W-:Y:S05]  /*7e40*/  BRA `(.L_x_116) ;  /* 0xffffffa400687947 */ /* 0x000fea000383ffff */
.L_x_38:
[----:B----4-:R-:W-:-:S07]  /*7e50*/  MOV R0, UR5 ;  /* 0x0000000500007c02 */ /* 0x010fce0008000f00 */
.L_x_117:
[----:B-1----:R1:W2:Y:S02]  /*7e60*/  SYNCS.PHASECHK.TRANS64.TRYWAIT P0, [R0+URZ], R3 ;  /* 0x00000003000075a7 */ /* 0x0022a400080011ff */
[----:B--2---:R-:W-:Y:S05]  /*7e70*/  @!P0 NANOSLEEP.SYNCS 0x989680 ;  /* 0x009896800000895d */ /* 0x004fea0003900000 */
[----:B------:R-:W2:Y:S02]  /*7e80*/  @!P0 SYNCS.PHASECHK.TRANS64 P0, [R0+URZ], R3 ;  /* 0x00000003000085a7 */ /* 0x000ea400080010ff */
[----:B--2---:R-:W-:Y:S05]  /*7e90*/  @!P0 BRA `(.L_x_117) ;  /* 0xfffffffc00f08947 */ /* 0x004fea000383ffff */
[----:B------:R-:W-:Y:S05]  /*7ea0*/  BRA `(.L_x_118) ;  /* 0xffffffa400747947 */ /* 0x000fea000383ffff */
.L_x_39:
[----:B----4-:R-:W-:-:S07]  /*7eb0*/  MOV R0, UR5 ;  /* 0x0000000500007c02 */ /* 0x010fce0008000f00 */
.L_x_119:
[----:B-1----:R1:W2:Y:S02]  /*7ec0*/  SYNCS.PHASECHK.TRANS64.TRYWAIT P0, [R0+URZ], R3 ;  /* 0x00000003000075a7 */ /* 0x0022a400080011ff */
[----:B--2---:R-:W-:Y:S05]  /*7ed0*/  @!P0 NANOSLEEP.SYNCS 0x989680 ;  /* 0x009896800000895d */ /* 0x004fea0003900000 */
[----:B------:R-:W2:Y:S02]  /*7ee0*/  @!P0 SYNCS.PHASECHK.TRANS64 P0, [R0+URZ], R3 ;  /* 0x00000003000085a7 */ /* 0x000ea400080010ff */
[----:B--2---:R-:W-:Y:S05]  /*7ef0*/  @!P0 BRA `(.L_x_119) ;  /* 0xfffffffc00f08947 */ /* 0x004fea000383ffff */
[----:B------:R-:W-:Y:S05]  /*7f00*/  BRA `(.L_x_120) ;  /* 0xffffffa400807947 */ /* 0x000fea000383ffff */
.L_x_40:
[----:B----4-:R-:W-:-:S07]  /*7f10*/  MOV R0, UR5 ;  /* 0x0000000500007c02 */ /* 0x010fce0008000f00 */
.L_x_121:
[----:B-1----:R1:W2:Y:S02]  /*7f20*/  SYNCS.PHASECHK.TRANS64.TRYWAIT P0, [R0+URZ], R3 ;  /* 0x00000003000075a7 */ /* 0x0022a400080011ff */
[----:B--2---:R-:W-:Y:S05]  /*7f30*/  @!P0 NANOSLEEP.SYNCS 0x989680 ;  /* 0x009896800000895d */ /* 0x004fea0003900000 */
[----:B------:R-:W2:Y:S02]  /*7f40*/  @!P0 SYNCS.PHASECHK.TRANS64 P0, [R0+URZ], R3 ;  /* 0x00000003000085a7 */ /* 0x000ea400080010ff */
[----:B--2---:R-:W-:Y:S05]  /*7f50*/  @!P0 BRA `(.L_x_121) ;  /* 0xfffffffc00f08947 */ /* 0x004fea000383ffff */
[----:B------:R-:W-:Y:S05]  /*7f60*/  BRA `(.L_x_122) ;  /* 0xffffffa4008c7947 */ /* 0x000fea000383ffff */
.L_x_41:
[----:B----4-:R-:W-:-:S07]  /*7f70*/  MOV R0, UR5 ;  /* 0x0000000500007c02 */ /* 0x010fce0008000f00 */
.L_x_123:
[----:B-1----:R1:W2:Y:S02]  /*7f80*/  SYNCS.PHASECHK.TRANS64.TRYWAIT P0, [R0+URZ], R3 ;  /* 0x00000003000075a7 */ /* 0x0022a400080011ff */
[----:B--2---:R-:W-:Y:S05]  /*7f90*/  @!P0 NANOSLEEP.SYNCS 0x989680 ;  /* 0x009896800000895d */ /* 0x004fea0003900000 */
[----:B------:R-:W2:Y:S02]  /*7fa0*/  @!P0 SYNCS.PHASECHK.TRANS64 P0, [R0+URZ], R3 ;  /* 0x00000003000085a7 */ /* 0x000ea400080010ff */
[----:B--2---:R-:W-:Y:S05]  /*7fb0*/  @!P0 BRA `(.L_x_123) ;  /* 0xfffffffc00f08947 */ /* 0x004fea000383ffff */
[----:B------:R-:W-:Y:S05]  /*7fc0*/  BRA `(.L_x_124) ;  /* 0xffffffa400987947 */ /* 0x000fea000383ffff */
.L_x_44:
[----:B-1----:R1:W2:Y:S02]  /*7fd0*/  SYNCS.PHASECHK.TRANS64.TRYWAIT P0, [R0+URZ+0x100], R5 ;  /* 0x00010005000075a7 */ /* 0x0022a400080011ff */
[----:B--2---:R-:W-:Y:S05]  /*7fe0*/  @!P0 NANOSLEEP.SYNCS 0x989680 ;  /* 0x009896800000895d */ /* 0x004fea0003900000 */
[----:B------:R-:W2:Y:S02]  /*7ff0*/  @!P0 SYNCS.PHASECHK.TRANS64 P0, [R0+URZ+0x100], R5 ;  /* 0x00010005000085a7 */ /* 0x000ea400080010ff */
[----:B--2---:R-:W-:Y:S05]  /*8000*/  @!P0 BRA `(.L_x_44) ;  /* 0xfffffffc00f08947 */ /* 0x004fea000383ffff */
[----:B------:R-:W-:Y:S05]  /*8010*/  BRA `(.L_x_125) ;  /* 0xffffffa400f47947 */ /* 0x000fea000383ffff */
.L_x_45:
[----:B------:R-:W-:-:S07]  /*8020*/  MOV R0, UR5 ;  /* 0x0000000500007c02 */ /* 0x000fce0008000f00 */
.L_x_126:
[----:B-1----:R1:W2:Y:S02]  /*8030*/  SYNCS.PHASECHK.TRANS64.TRYWAIT P0, [R0+URZ+0xb0], R5 ;  /* 0x0000b005000075a7 */ /* 0x0022a400080011ff */
[----:B--2---:R-:W-:Y:S05]  /*8040*/  @!P0 NANOSLEEP.SYNCS 0x989680 ;  /* 0x009896800000895d */ /* 0x004fea0003900000 */
[----:B------:R-:W2:Y:S02]  /*8050*/  @!P0 SYNCS.PHASECHK.TRANS64 P0, [R0+URZ+0xb0], R5 ;  /* 0x0000b005000085a7 */ /* 0x000ea400080010ff */
[----:B--2---:R-:W-:Y:S05]  /*8060*/  @!P0 BRA `(.L_x_126) ;  /* 0xfffffffc00f08947 */ /* 0x004fea000383ffff */
[----:B------:R-:W-:Y:S05]  /*8070*/  BRA `(.L_x_127) ;  /* 0xffffffa800047947 */ /* 0x000fea000383ffff */
.L_x_46:
[----:B-1----:R1:W2:Y:S02]  /*8080*/  SYNCS.PHASECHK.TRANS64.TRYWAIT P1, [R0+URZ+0xa0], R5 ;  /* 0x0000a005000075a7 */ /* 0x0022a400080211ff */
[----:B--2---:R-:W-:Y:S05]  /*8090*/  @!P1 NANOSLEEP.SYNCS 0x989680 ;  /* 0x009896800000995d */ /* 0x004fea0003900000 */
[----:B------:R-:W2:Y:S02]  /*80a0*/  @!P1 SYNCS.PHASECHK.TRANS64 P1, [R0+URZ+0xa0], R5 ;  /* 0x0000a005000095a7 */ /* 0x000ea400080210ff */
[----:B--2---:R-:W-:Y:S05]  /*80b0*/  @!P1 BRA `(.L_x_46) ;  /* 0xfffffffc00f09947 */ /* 0x004fea000383ffff */
[----:B------:R-:W-:Y:S05]  /*80c0*/  BRA `(.L_x_128) ;  /* 0xffffffa800347947 */ /* 0x000fea000383ffff */
.L_x_49:
[----:B------:R-:W-:-:S07]  /*80d0*/  MOV R0, UR5 ;  /* 0x0000000500007c02 */ /* 0x000fce0008000f00 */
.L_x_129:
[----:B-1----:R1:W2:Y:S02]  /*80e0*/  SYNCS.PHASECHK.TRANS64.TRYWAIT P0, [R0+URZ+0xb0], R3 ;  /* 0x0000b003000075a7 */ /* 0x0022a400080011ff */
[----:B--2---:R-:W-:Y:S05]  /*80f0*/  @!P0 NANOSLEEP.SYNCS 0x989680 ;  /* 0x009896800000895d */ /* 0x004fea0003900000 */
[----:B------:R-:W2:Y:S02]  /*8100*/  @!P0 SYNCS.PHASECHK.TRANS64 P0, [R0+URZ+0xb0], R3 ;  /* 0x0000b003000085a7 */ /* 0x000ea400080010ff */
[----:B--2---:R-:W-:Y:S05]  /*8110*/  @!P0 BRA `(.L_x_129) ;  /* 0xfffffffc00f08947 */ /* 0x004fea000383ffff */
[----:B------:R-:W-:Y:S05]  /*8120*/  BRA `(.L_x_48) ;  /* 0xffffffa800887947 */ /* 0x000fea000383ffff */
.L_x_56:
[----:B-1----:R1:W2:Y:S02]  /*8130*/  SYNCS.PHASECHK.TRANS64.TRYWAIT P1, [R0+URZ+0xa0], R5 ;  /* 0x0000a005000075a7 */ /* 0x0022a400080211ff */
[----:B--2---:R-:W-:Y:S05]  /*8140*/  @!P1 NANOSLEEP.SYNCS 0x989680 ;  /* 0x009896800000995d */ /* 0x004fea0003900000 */
[----:B------:R-:W2:Y:S02]  /*8150*/  @!P1 SYNCS.PHASECHK.TRANS64 P1, [R0+URZ+0xa0], R5 ;  /* 0x0000a005000095a7 */ /* 0x000ea400080210ff */
[----:B--2---:R-:W-:Y:S05]  /*8160*/  @!P1 BRA `(.L_x_56) ;  /* 0xfffffffc00f09947 */ /* 0x004fea000383ffff */
[----:B------:R-:W-:Y:S05]  /*8170*/  BRA `(.L_x_130) ;  /* 0xffffffac00f87947 */ /* 0x000fea000383ffff */
.L_x_57:
[----:B------:R-:W-:-:S07]  /*8180*/  MOV R3, UR14 ;  /* 0x0000000e00037c02 */ /* 0x000fce0008000f00 */
.L_x_131:
[----:B-1----:R1:W2:Y:S02]  /*8190*/  SYNCS.PHASECHK.TRANS64.TRYWAIT P0, [R3+URZ+0xe0], R0 ;  /* 0x0000e000030075a7 */ /* 0x0022a400080011ff */
[----:B--2---:R-:W-:Y:S05]  /*81a0*/  @!P0 NANOSLEEP.SYNCS 0x989680 ;  /* 0x009896800000895d */ /* 0x004fea0003900000 */
[----:B------:R-:W2:Y:S02]  /*81b0*/  @!P0 SYNCS.PHASECHK.TRANS64 P0, [R3+URZ+0xe0], R0 ;  /* 0x0000e000030085a7 */ /* 0x000ea400080010ff */
[----:B--2---:R-:W-:Y:S05]  /*81c0*/  @!P0 BRA `(.L_x_131) ;  /* 0xfffffffc00f08947 */ /* 0x004fea000383ffff */
[----:B------:R-:W-:Y:S05]  /*81d0*/  BRA `(.L_x_132) ;  /* 0xffffffb000307947 */ /* 0x000fea000383ffff */
.L_x_60:
[----:B------:R-:W-:Y:S07]  /*81e0*/  MOV R0, UR7 ;  /* 0x0000000700007c02 */ /* 0x000fee0008000f00 */
.L_x_133:
[----:B-1----:R1:W2:Y:S02]  /*81f0*/  SYNCS.PHASECHK.TRANS64.TRYWAIT P0, [R0+URZ], R3 ;  /* 0x00000003000075a7 */ /* 0x0022a400080011ff */
[----:B--2---:R-:W-:Y:S05]  /*8200*/  @!P0 NANOSLEEP.SYNCS 0x989680 ;  /* 0x009896800000895d */ /* 0x004fea0003900000 */
[----:B------:R-:W2:Y:S02]  /*8210*/  @!P0 SYNCS.PHASECHK.TRANS64 P0, [R0+URZ], R3 ;  /* 0x00000003000085a7 */ /* 0x000ea400080010ff */
[----:B--2---:R-:W-:Y:S05]  /*8220*/  @!P0 BRA `(.L_x_133) ;  /* 0xfffffffc00f08947 */ /* 0x004fea000383ffff */
[----:B------:R-:W-:Y:S05]  /*8230*/  BRA `(.L_x_59) ;  /* 0xffffffb0004c7947 */ /* 0x000fea000383ffff */
.L_x_63:
[----:B------:R-:W-:-:S07]  /*8240*/  MOV R0, UR5 ;  /* 0x0000000500007c02 */ /* 0x000fce0008000f00 */
.L_x_134:
[----:B--2---:R2:W3:Y:S02]  /*8250*/  SYNCS.PHASECHK.TRANS64.TRYWAIT P0, [R0+URZ], R3 ;  /* 0x00000003000075a7 */ /* 0x0044e400080011ff */
[----:B---3--:R-:W-:Y:S05]  /*8260*/  @!P0 NANOSLEEP.SYNCS 0x989680 ;  /* 0x009896800000895d */ /* 0x008fea0003900000 */
[----:B------:R-:W3:Y:S02]  /*8270*/  @!P0 SYNCS.PHASECHK.TRANS64 P0, [R0+URZ], R3 ;  /* 0x00000003000085a7 */ /* 0x000ee400080010ff */
[----:B---3--:R-:W-:Y:S05]  /*8280*/  @!P0 BRA `(.L_x_134) ;  /* 0xfffffffc00f08947 */ /* 0x008fea000383ffff */
[----:B------:R-:W-:Y:S05]  /*8290*/  BRA `(.L_x_135) ;  /* 0xffffffb400287947 */ /* 0x000fea000383ffff */
.L_x_64:
[----:B------:R-:W-:-:S07]  /*82a0*/  MOV R0, UR5 ;  /* 0x0000000500007c02 */ /* 0x000fce0008000f00 */
.L_x_136:
[----:B--2---:R2:W3:Y:S02]  /*82b0*/  SYNCS.PHASECHK.TRANS64.TRYWAIT P0, [R0+URZ], R3 ;  /* 0x00000003000075a7 */ /* 0x0044e400080011ff */
[----:B---3--:R-:W-:Y:S05]  /*82c0*/  @!P0 NANOSLEEP.SYNCS 0x989680 ;  /* 0x009896800000895d */ /* 0x008fea0003900000 */
[----:B------:R-:W3:Y:S02]  /*82d0*/  @!P0 SYNCS.PHASECHK.TRANS64 P0, [R0+URZ], R3 ;  /* 0x00000003000085a7 */ /* 0x000ee400080010ff */
[----:B---3--:R-:W-:Y:S05]  /*82e0*/  @!P0 BRA `(.L_x_136) ;  /* 0xfffffffc00f08947 */ /* 0x008fea000383ffff */
[----:B------:R-:W-:Y:S05]  /*82f0*/  BRA `(.L_x_137) ;  /* 0xffffffb400347947 */ /* 0x000fea000383ffff */
.L_x_65:
[----:B------:R-:W-:-:S07]  /*8300*/  MOV R0, UR5 ;  /* 0x0000000500007c02 */ /* 0x000fce0008000f00 */
.L_x_138:
[----:B--2---:R2:W3:Y:S02]  /*8310*/  SYNCS.PHASECHK.TRANS64.TRYWAIT P0, [R0+URZ], R3 ;  /* 0x00000003000075a7 */ /* 0x0044e400080011ff */
[----:B---3--:R-:W-:Y:S05]  /*8320*/  @!P0 NANOSLEEP.SYNCS 0x989680 ;  /* 0x009896800000895d */ /* 0x008fea0003900000 */
[----:B------:R-:W3:Y:S02]  /*8330*/  @!P0 SYNCS.PHASECHK.TRANS64 P0, [R0+URZ], R3 ;  /* 0x00000003000085a7 */ /* 0x000ee400080010ff */
[----:B---3--:R-:W-:Y:S05]  /*8340*/  @!P0 BRA `(.L_x_138) ;  /* 0xfffffffc00f08947 */ /* 0x008fea000383ffff */
[----:B------:R-:W-:Y:S05]  /*8350*/  BRA `(.L_x_139) ;  /* 0xffffffb400407947 */ /* 0x000fea000383ffff */
.L_x_66:
[----:B------:R-:W-:-:S07]  /*8360*/  MOV R0, UR6 ;  /* 0x0000000600007c02 */ /* 0x000fce0008000f00 */
.L_x_140:
[----:B--2---:R2:W3:Y:S02]  /*8370*/  SYNCS.PHASECHK.TRANS64.TRYWAIT P0, [R0+URZ], R3 ;  /* 0x00000003000075a7 */ /* 0x0044e400080011ff */
[----:B---3--:R-:W-:Y:S05]  /*8380*/  @!P0 NANOSLEEP.SYNCS 0x989680 ;  /* 0x009896800000895d */ /* 0x008fea0003900000 */
[----:B------:R-:W3:Y:S02]  /*8390*/  @!P0 SYNCS.PHASECHK.TRANS64 P0, [R0+URZ], R3 ;  /* 0x00000003000085a7 */ /* 0x000ee400080010ff */
[----:B---3--:R-:W-:Y:S05]  /*83a0*/  @!P0 BRA `(.L_x_140) ;  /* 0xfffffffc00f08947 */ /* 0x008fea000383ffff */
[----:B------:R-:W-:Y:S05]  /*83b0*/  BRA `(.L_x_141) ;  /* 0xffffffb4004c7947 */ /* 0x000fea000383ffff */
.L_x_71:
[----:B--2---:R2:W3:Y:S02]  /*83c0*/  SYNCS.PHASECHK.TRANS64.TRYWAIT P0, [R0+URZ+0xa0], R3 ;  /* 0x0000a003000075a7 */ /* 0x0044e400080011ff */
[----:B---3--:R-:W-:Y:S05]  /*83d0*/  @!P0 NANOSLEEP.SYNCS 0x989680 ;  /* 0x009896800000895d */ /* 0x008fea0003900000 */
[----:B------:R-:W3:Y:S02]  /*83e0*/  @!P0 SYNCS.PHASECHK.TRANS64 P0, [R0+URZ+0xa0], R3 ;  /* 0x0000a003000085a7 */ /* 0x000ee400080010ff */
[----:B---3--:R-:W-:Y:S05]  /*83f0*/  @!P0 BRA `(.L_x_71) ;  /* 0xfffffffc00f08947 */ /* 0x008fea000383ffff */
[----:B------:R-:W-:Y:S05]  /*8400*/  BRA `(.L_x_142) ;  /* 0xffffffb800487947 */ /* 0x000fea000383ffff */
.L_x_74:
[----:B------:R-:W-:Y:S07]  /*8410*/  MOV R0, UR4 ;  /* 0x0000000400007c02 */ /* 0x000fee0008000f00 */
.L_x_143:
[----:B--2---:R2:W3:Y:S02]  /*8420*/  SYNCS.PHASECHK.TRANS64.TRYWAIT P0, [R0+URZ+0x98], R3 ;  /* 0x00009803000075a7 */ /* 0x0044e400080011ff */
[----:B---3--:R-:W-:Y:S05]  /*8430*/  @!P0 NANOSLEEP.SYNCS 0x989680 ;  /* 0x009896800000895d */ /* 0x008fea0003900000 */
[----:B------:R-:W3:Y:S02]  /*8440*/  @!P0 SYNCS.PHASECHK.TRANS64 P0, [R0+URZ+0x98], R3 ;  /* 0x00009803000085a7 */ /* 0x000ee400080010ff */
[----:B---3--:R-:W-:Y:S05]  /*8450*/  @!P0 BRA `(.L_x_143) ;  /* 0xfffffffc00f08947 */ /* 0x008fea000383ffff */
[----:B------:R-:W-:Y:S05]  /*8460*/  BRA `(.L_x_73) ;  /* 0xffffffbc00307947 */ /* 0x000fea000383ffff */
.L_x_77:
[----:B------:R-:W-:Y:S07]  /*8470*/  MOV R3, UR13 ;  /* 0x0000000d00037c02 */ /* 0x000fee0008000f00 */
.L_x_144:
[----:B-1----:R1:W2:Y:S02]  /*8480*/  SYNCS.PHASECHK.TRANS64.TRYWAIT P3, [R3+URZ+0x80], R12 ;  /* 0x0000800c030075a7 */ /* 0x0022a400080611ff */
[----:B--2---:R-:W-:Y:S05]  /*8490*/  @!P3 NANOSLEEP.SYNCS 0x989680 ;  /* 0x009896800000b95d */ /* 0x004fea0003900000 */
[----:B------:R-:W2:Y:S02]  /*84a0*/  @!P3 SYNCS.PHASECHK.TRANS64 P3, [R3+URZ+0x80], R12 ;  /* 0x0000800c0300b5a7 */ /* 0x000ea400080610ff */
[----:B--2---:R-:W-:Y:S05]  /*84b0*/  @!P3 BRA `(.L_x_144) ;  /* 0xfffffffc00f0b947 */ /* 0x004fea000383ffff */
[----:B------:R-:W-:Y:S05]  /*84c0*/  BRA `(.L_x_145) ;  /* 0xffffffbc00cc7947 */ /* 0x000fea000383ffff */
.L_x_79:
[----:B------:R-:W-:-:S07]  /*84d0*/  MOV R0, UR4 ;  /* 0x0000000400007c02 */ /* 0x000fce0008000f00 */
.L_x_146:
[----:B-1----:R1:W2:Y:S02]  /*84e0*/  SYNCS.PHASECHK.TRANS64.TRYWAIT P0, [R0+URZ], R3 ;  /* 0x00000003000075a7 */ /* 0x0022a400080011ff */
[----:B--2---:R-:W-:Y:S05]  /*84f0*/  @!P0 NANOSLEEP.SYNCS 0x989680 ;  /* 0x009896800000895d */ /* 0x004fea0003900000 */
[----:B------:R-:W2:Y:S02]  /*8500*/  @!P0 SYNCS.PHASECHK.TRANS64 P0, [R0+URZ], R3 ;  /* 0x00000003000085a7 */ /* 0x000ea400080010ff */
[----:B--2---:R-:W-:Y:S05]  /*8510*/  @!P0 BRA `(.L_x_146) ;  /* 0xfffffffc00f08947 */ /* 0x004fea000383ffff */
[----:B------:R-:W-:Y:S05]  /*8520*/  BRA `(.L_x_147) ;  /* 0xffffffc000d07947 */ /* 0x000fea000383ffff */
.L_x_81:
[----:B--2---:R2:W4:Y:S02]  /*8530*/  SYNCS.PHASECHK.TRANS64.TRYWAIT P0, [R0+URZ+0xa0], R3 ;  /* 0x0000a003000075a7 */ /* 0x00452400080011ff */
[----:B----4-:R-:W-:Y:S05]  /*8540*/  @!P0 NANOSLEEP.SYNCS 0x989680 ;  /* 0x009896800000895d */ /* 0x010fea0003900000 */
[----:B------:R-:W4:Y:S02]  /*8550*/  @!P0 SYNCS.PHASECHK.TRANS64 P0, [R0+URZ+0xa0], R3 ;  /* 0x0000a003000085a7 */ /* 0x000f2400080010ff */
[----:B----4-:R-:W-:Y:S05]  /*8560*/  @!P0 BRA `(.L_x_81) ;  /* 0xfffffffc00f08947 */ /* 0x010fea000383ffff */
[----:B------:R-:W-:Y:S05]  /*8570*/  BRA `(.L_x_148) ;  /* 0xffffffc400a07947 */ /* 0x000fea000383ffff */
.L_x_91:
[----:B-1----:R1:W2:Y:S02]  /*8580*/  SYNCS.PHASECHK.TRANS64.TRYWAIT P1, [R0+URZ+0x70], R7 ;  /* 0x00007007000075a7 */ /* 0x0022a400080211ff */
[----:B--2---:R-:W-:Y:S05]  /*8590*/  @!P1 NANOSLEEP.SYNCS 0x989680 ;  /* 0x009896800000995d */ /* 0x004fea0003900000 */
[----:B------:R-:W2:Y:S02]  /*85a0*/  @!P1 SYNCS.PHASECHK.TRANS64 P1, [R0+URZ+0x70], R7 ;  /* 0x00007007000095a7 */ /* 0x000ea400080210ff */
[----:B--2---:R-:W-:Y:S05]  /*85b0*/  @!P1 BRA `(.L_x_91) ;  /* 0xfffffffc00f09947 */ /* 0x004fea000383ffff */
[----:B------:R-:W-:Y:S05]  /*85c0*/  BRA `(.L_x_90) ;  /* 0xffffffd000ac7947 */ /* 0x000fea000383ffff */
.L_x_93:
[----:B-1----:R1:W4:Y:S02]  /*85d0*/  SYNCS.PHASECHK.TRANS64.TRYWAIT P1, [R16+URZ+0xc0], R3 ;  /* 0x0000c003100075a7 */ /* 0x00232400080211ff */
[----:B----4-:R-:W-:Y:S05]  /*85e0*/  @!P1 NANOSLEEP.SYNCS 0x989680 ;  /* 0x009896800000995d */ /* 0x010fea0003900000 */
[----:B------:R-:W4:Y:S02]  /*85f0*/  @!P1 SYNCS.PHASECHK.TRANS64 P1, [R16+URZ+0xc0], R3 ;  /* 0x0000c003100095a7 */ /* 0x000f2400080210ff */
[----:B----4-:R-:W-:Y:S05]  /*8600*/  @!P1 BRA `(.L_x_93) ;  /* 0xfffffffc00f09947 */ /* 0x010fea000383ffff */
[----:B------:R-:W-:Y:S05]  /*8610*/  BRA `(.L_x_92) ;  /* 0xffffffd400687947 */ /* 0x000fea000383ffff */
        .weak           $__internal_0_$__cuda_sm10x_tcgen05_guardrail_trap_col_being_dealloced_not_returned_by_alloc
        .type           $__internal_0_$__cuda_sm10x_tcgen05_guardrail_trap_col_being_dealloced_not_returned_by_alloc,@function
        .size           $__internal_0_$__cuda_sm10x_tcgen05_guardrail_trap_col_being_dealloced_not_returned_by_alloc,($__internal_1_$__cuda_sm10x_tcgen05_guardrail_trap_phase_invalid_during_alloc - $__internal_0_$__cuda_sm10x_tcgen05_guardrail_trap_col_being_dealloced_not_returned_by_alloc)
$__internal_0_$__cuda_sm10x_tcgen05_guardrail_trap_col_being_dealloced_not_returned_by_alloc:
[----:B------:R-:W-:Y:S05]  /*8620*/  BPT.TRAP 0x1 ;  /* 0x000000040000795c */ /* 0x000fea0000300000 */
[----:B------:R-:W-:-:S04]  /*8630*/  HFMA2 R3, -RZ, RZ, 0, 0 ;  /* 0x00000000ff037431 */ /* 0x000fc800000001ff */
[----:B------:R-:W-:Y:S05]  /*8640*/  RET.REL.NODEC R2 `(_ZN7cutlass13device_kernelINS_4gemm6kernel13GemmUniversalIN4cute5tupleIJiiiiEEENS1_10collective13CollectiveMmaINS1_35MainloopSm100TmaUmmaWarpSpecializedILi7ELi2ELi4ENS5_IJNS4_1CILi1EEESB_SB_EEEEENS5_IJNSA_ILi128EEENSA_ILi80EEENSA_ILi64EEEEEENS_6half_tENS5_IJlSB_lEEESI_SJ_NS4_8TiledMMAINS4_8MMA_AtomIJNS4_20SM100_MMA_F16BF16_SSISI_SI_fLi128ELi80ELNS4_4UMMA5MajorE0ELSO_0ELNSN_7ScaleInE0ELSP_0EEEEEENS4_6LayoutISC_NS5_IJNSA_ILi0EEEST_ST_EEEEENS5_IJNS4_10UnderscoreESW_SW_EEEEENS4_13SM90_TMA_LOADENS4_14ComposedLayoutINS4_7SwizzleILi3ELi4ELi3EEENS4_18smem_ptr_flag_bitsILi16EEENSS_INS5_IJNSA_ILi8EEESG_EEENS5_IJSG_SB_EEEEEEEvNS4_8identityESZ_S19_vS1A_EENS_8epilogue10collective18CollectiveEpilogueINS1C_23Sm100TmaWarpSpecializedILi2ELi1ELi80ELb1ELb0EEEJSH_NS5_IJNSS_ISE_SB_EENSS_ISF_SB_EEEEESI_SJ_SI_SJ_NS1C_6fusion15FusionCallbacksIS1G_NS1K_17LinearCombinationISI_fSI_fLNS_15FloatRoundStyleE2EEESH_S1J_JEEENS4_5SM1004TMEM4LOAD26SM100_TMEM_LOAD_32dp32b16xESZ_NS10_INS11_ILi1ELi4ELi3EEES14_NSS_INS5_IJS15_NSA_ILi16EEEEEENS5_IJS1V_SB_EEEEEEENS4_39AutoVectorizingCopyWithAssumedAlignmentILi128EEENS4_14SM90_TMA_STOREES1Z_S21_S21_EEEvvEEEEvNT_6ParamsE) ;  /* 0xffffff78026c7950 */ /* 0x000fea0003c3ffff */
        .weak           $__internal_1_$__cuda_sm10x_tcgen05_guardrail_trap_phase_invalid_during_alloc
        .type           $__internal_1_$__cuda_sm10x_tcgen05_guardrail_trap_phase_invalid_during_alloc,@function
        .size           $__internal_1_$__cuda_sm10x_tcgen05_guardrail_trap_phase_invalid_during_alloc,($__internal_2_$__cuda_sm10x_tcgen05_guardrail_trap_unallocated_columns_being_dealloced - $__internal_1_$__cuda_sm10x_tcgen05_guardrail_trap_phase_invalid_during_alloc)
$__internal_1_$__cuda_sm10x_tcgen05_guardrail_trap_phase_invalid_during_alloc:
[----:B------:R-:W-:Y:S05]  /*8650*/  BPT.TRAP 0x1 ;  /* 0x000000040000795c */ /* 0x000fea0000300000 */
[----:B------:R-:W-:-:S04]  /*8660*/  MOV R3, 0x0 ;  /* 0x0000000000037802 */ /* 0x000fc80000000f00 */
[----:B------:R-:W-:Y:S05]  /*8670*/  RET.REL.NODEC R2 `(_ZN7cutlass13device_kernelINS_4gemm6kernel13GemmUniversalIN4cute5tupleIJiiiiEEENS1_10collective13CollectiveMmaINS1_35MainloopSm100TmaUmmaWarpSpecializedILi7ELi2ELi4ENS5_IJNS4_1CILi1EEESB_SB_EEEEENS5_IJNSA_ILi128EEENSA_ILi80EEENSA_ILi64EEEEEENS_6half_tENS5_IJlSB_lEEESI_SJ_NS4_8TiledMMAINS4_8MMA_AtomIJNS4_20SM100_MMA_F16BF16_SSISI_SI_fLi128ELi80ELNS4_4UMMA5MajorE0ELSO_0ELNSN_7ScaleInE0ELSP_0EEEEEENS4_6LayoutISC_NS5_IJNSA_ILi0EEEST_ST_EEEEENS5_IJNS4_10UnderscoreESW_SW_EEEEENS4_13SM90_TMA_LOADENS4_14ComposedLayoutINS4_7SwizzleILi3ELi4ELi3EEENS4_18smem_ptr_flag_bitsILi16EEENSS_INS5_IJNSA_ILi8EEESG_EEENS5_IJSG_SB_EEEEEEEvNS4_8identityESZ_S19_vS1A_EENS_8epilogue10collective18CollectiveEpilogueINS1C_23Sm100TmaWarpSpecializedILi2ELi1ELi80ELb1ELb0EEEJSH_NS5_IJNSS_ISE_SB_EENSS_ISF_SB_EEEEESI_SJ_SI_SJ_NS1C_6fusion15FusionCallbacksIS1G_NS1K_17LinearCombinationISI_fSI_fLNS_15FloatRoundStyleE2EEESH_S1J_JEEENS4_5SM1004TMEM4LOAD26SM100_TMEM_LOAD_32dp32b16xESZ_NS10_INS11_ILi1ELi4ELi3EEES14_NSS_INS5_IJS15_NSA_ILi16EEEEEENS5_IJS1V_SB_EEEEEEENS4_39AutoVectorizingCopyWithAssumedAlignmentILi128EEENS4_14SM90_TMA_STOREES1Z_S21_S21_EEEvvEEEEvNT_6ParamsE) ;  /* 0xffffff7802607950 */ /* 0x000fea0003c3ffff */
        .weak           $__internal_2_$__cuda_sm10x_tcgen05_guardrail_trap_unallocated_columns_being_dealloced
        .type           $__internal_2_$__cuda_sm10x_tcgen05_guardrail_trap_unallocated_columns_being_dealloced,@function
        .size           $__internal_2_$__cuda_sm10x_tcgen05_guardrail_trap_unallocated_columns_being_dealloced,(.L_x_150 - $__internal_2_$__cuda_sm10x_tcgen05_guardrail_trap_unallocated_columns_being_dealloced)
$__internal_2_$__cuda_sm10x_tcgen05_guardrail_trap_unallocated_columns_being_dealloced:
[----:B------:R-:W-:Y:S05]  /*8680*/  BPT.TRAP 0x1 ;  /* 0x000000040000795c */ /* 0x000fea0000300000 */
[----:B------:R-:W-:-:S04]  /*8690*/  HFMA2 R3, -RZ, RZ, 0, 0 ;  /* 0x00000000ff037431 */ /* 0x000fc800000001ff */
[----:B------:R-:W-:Y:S05]  /*86a0*/  RET.REL.NODEC R2 `(_ZN7cutlass13device_kernelINS_4gemm6kernel13GemmUniversalIN4cute5tupleIJiiiiEEENS1_10collective13CollectiveMmaINS1_35MainloopSm100TmaUmmaWarpSpecializedILi7ELi2ELi4ENS5_IJNS4_1CILi1EEESB_SB_EEEEENS5_IJNSA_ILi128EEENSA_ILi80EEENSA_ILi64EEEEEENS_6half_tENS5_IJlSB_lEEESI_SJ_NS4_8TiledMMAINS4_8MMA_AtomIJNS4_20SM100_MMA_F16BF16_SSISI_SI_fLi128ELi80ELNS4_4UMMA5MajorE0ELSO_0ELNSN_7ScaleInE0ELSP_0EEEEEENS4_6LayoutISC_NS5_IJNSA_ILi0EEEST_ST_EEEEENS5_IJNS4_10UnderscoreESW_SW_EEEEENS4_13SM90_TMA_LOADENS4_14ComposedLayoutINS4_7SwizzleILi3ELi4ELi3EEENS4_18smem_ptr_flag_bitsILi16EEENSS_INS5_IJNSA_ILi8EEESG_EEENS5_IJSG_SB_EEEEEEEvNS4_8identityESZ_S19_vS1A_EENS_8epilogue10collective18CollectiveEpilogueINS1C_23Sm100TmaWarpSpecializedILi2ELi1ELi80ELb1ELb0EEEJSH_NS5_IJNSS_ISE_SB_EENSS_ISF_SB_EEEEESI_SJ_SI_SJ_NS1C_6fusion15FusionCallbacksIS1G_NS1K_17LinearCombinationISI_fSI_fLNS_15FloatRoundStyleE2EEESH_S1J_JEEENS4_5SM1004TMEM4LOAD26SM100_TMEM_LOAD_32dp32b16xESZ_NS10_INS11_ILi1ELi4ELi3EEES14_NSS_INS5_IJS15_NSA_ILi16EEEEEENS5_IJS1V_SB_EEEEEEENS4_39AutoVectorizingCopyWithAssumedAlignmentILi128EEENS4_14SM90_TMA_STOREES1Z_S21_S21_EEEvvEEEEvNT_6ParamsE) ;  /* 0xffffff7802547950 */ /* 0x000fea0003c3ffff */
.L_x_149:
[----:B------:R-:W-:-:S00]  /*86b0*/  BRA `(.L_x_149) ;  /* 0xfffffffc00fc7947 */ /* 0x000fc0000383ffff */
[----:B------:R-:W-:-:S00]  /*86c0*/  NOP ;  /* 0x0000000000007918 */ /* 0x000fc00000000000 */
        /* <DEDUP_REMOVED lines=11> */
.L_x_150:


//--------------------- .nv.global.init           --------------------------
	.section	.nv.global.init,"aw",@progbits
.nv.global.init:
	.type		$str$27,@object
	.size		$str$27,($str$28 - $str$27)
$str$27:
        /*0000*/ 	.byte	0x28, 0x61, 0x64, 0x64, 0x72, 0x65, 0x73, 0x73, 0x20, 0x26, 0x20, 0x6d, 0x61, 0x73, 0x6b, 0x29
        /*0010*/ 	.byte	0x20, 0x3d, 0x3d, 0x20, 0x30, 0x00
	.type		$str$28,@object
	.size		$str$28,($str$26 - $str$28)
$str$28:
        /*0016*/ 	.byte	0x2f, 0x74, 0x6d, 0x70, 0x2f, 0x63, 0x75, 0x74, 0x6c, 0x61, 0x73, 0x73, 0x5f, 0x73, 0x77, 0x65
        /*0026*/ 	.byte	0x65, 0x70, 0x5f, 0x73, 0x72, 0x63, 0x2f, 0x69, 0x6e, 0x63, 0x6c, 0x75, 0x64, 0x65, 0x2f, 0x63
        /*0036*/ 	.byte	0x75, 0x74, 0x65, 0x2f, 0x70, 0x6f, 0x69, 0x6e, 0x74, 0x65, 0x72, 0x5f, 0x66, 0x6c, 0x61, 0x67
        /*0046*/ 	.byte	0x67, 0x65, 0x64, 0x2e, 0x68, 0x70, 0x70, 0x00
	.type		$str$26,@object
	.size		$str$26,($str$25 - $str$26)
$str$26:
        /*004e*/ 	.byte	0x2f, 0x74, 0x6d, 0x70, 0x2f, 0x63, 0x75, 0x74, 0x6c, 0x61, 0x73, 0x73, 0x5f, 0x73, 0x77, 0x65
        /*005e*/ 	.byte	0x65, 0x70, 0x5f, 0x73, 0x72, 0x63, 0x2f, 0x69, 0x6e, 0x63, 0x6c, 0x75, 0x64, 0x65, 0x2f, 0x63
        /*006e*/ 	.byte	0x75, 0x74, 0x65, 0x2f, 0x61, 0x74, 0x6f, 0x6d, 0x2f, 0x63, 0x6f, 0x70, 0x79, 0x5f, 0x74, 0x72
        /*007e*/ 	.byte	0x61, 0x69, 0x74, 0x73, 0x5f, 0x73, 0x6d, 0x31, 0x30, 0x30, 0x2e, 0x68, 0x70, 0x70, 0x00
	.type		$str$25,@object
	.size		$str$25,(__unnamed_1 - $str$25)
$str$25:
        /*008d*/ 	.byte	0x28, 0x28, 0x75, 0x69, 0x6e, 0x74, 0x33, 0x32, 0x5f, 0x74, 0x28, 0x74, 0x68, 0x72, 0x65, 0x61
        /*009d*/ 	.byte	0x64, 0x49, 0x64, 0x78, 0x2e, 0x78, 0x29, 0x20, 0x2f, 0x20, 0x33, 0x32, 0x29, 0x20, 0x25, 0x20
        /*00ad*/ 	.byte	0x34, 0x29, 0x20, 0x3d, 0x3d, 0x20, 0x28, 0x28, 0x28, 0x74, 0x6d, 0x65, 0x6d, 0x5f, 0x61, 0x64
        /*00bd*/ 	.byte	0x64, 0x72, 0x20, 0x3e, 0x3e, 0x20, 0x31, 0x36, 0x29, 0x20, 0x2f, 0x20, 0x33, 0x32, 0x29, 0x20
        /*00cd*/ 	.byte	0x25, 0x20, 0x34, 0x29, 0x00
	.type		__unnamed_1,@object
	.size		__unnamed_1,(__unnamed_2 - __unnamed_1)
__unnamed_1:
        /*00d2*/ 	.byte	0x61, 0x75, 0x74, 0x6f, 0x20, 0x63, 0x75, 0x74, 0x65, 0x3a, 0x3a, 0x61, 0x73, 0x5f, 0x70, 0x6f
        /* <DEDUP_REMOVED lines=24> */
        /*0262*/ 	.byte	0x30, 0x32, 0x34, 0x30, 0x3e, 0x3e, 0x3e, 0x3e, 0x5d, 0x00
	.type		__unnamed_2,@object
	.size		__unnamed_2,(.L_2 - __unnamed_2)
__unnamed_2:
        /* <DEDUP_REMOVED lines=40> */
        /*04ec*/ 	.byte	0x3a, 0x3a, 0x43, 0x3c, 0x30, 0x3e, 0x3e, 0x3e, 0x3e, 0x5d, 0x00
.L_2:


//--------------------- .nv.shared._ZN7cutlass13device_kernelINS_4gemm6kernel13GemmUniversalIN4cute5tupleIJiiiiEEENS1_10collective13CollectiveMmaINS1_35MainloopSm100TmaUmmaWarpSpecializedILi7ELi2ELi4ENS5_IJNS4_1CILi1EEESB_SB_EEEEENS5_IJNSA_ILi128EEENSA_ILi80EEENSA_ILi64EEEEEENS_6half_tENS5_IJlSB_lEEESI_SJ_NS4_8TiledMMAINS4_8MMA_AtomIJNS4_20SM100_MMA_F16BF16_SSISI_SI_fLi128ELi80ELNS4_4UMMA5MajorE0ELSO_0ELNSN_7ScaleInE0ELSP_0EEEEEENS4_6LayoutISC_NS5_IJNSA_ILi0EEEST_ST_EEEEENS5_IJNS4_10UnderscoreESW_SW_EEEEENS4_13SM90_TMA_LOADENS4_14ComposedLayoutINS4_7SwizzleILi3ELi4ELi3EEENS4_18smem_ptr_flag_bitsILi16EEENSS_INS5_IJNSA_ILi8EEESG_EEENS5_IJSG_SB_EEEEEEEvNS4_8identityESZ_S19_vS1A_EENS_8epilogue10collective18CollectiveEpilogueINS1C_23Sm100TmaWarpSpecializedILi2ELi1ELi80ELb1ELb0EEEJSH_NS5_IJNSS_ISE_SB_EENSS_ISF_SB_EEEEESI_SJ_SI_SJ_NS1C_6fusion15FusionCallbacksIS1G_NS1K_17LinearCombinationISI_fSI_fLNS_15FloatRoundStyleE2EEESH_S1J_JEEENS4_5SM1004TMEM4LOAD26SM100_TMEM_LOAD_32dp32b16xESZ_NS10_INS11_ILi1ELi4ELi3EEES14_NSS_INS5_IJS15_NSA_ILi16EEEEEENS5_IJS1V_SB_EEEEEEENS4_39AutoVectorizingCopyWithAssumedAlignmentILi128EEENS4_14SM90_TMA_STOREES1Z_S21_S21_EEEvvEEEEvNT_6ParamsE --------------------------
	.section	.nv.shared._ZN7cutlass13device_kernelINS_4gemm6kernel13GemmUniversalIN4cute5tupleIJiiiiEEENS1_10collective13CollectiveMmaINS1_35MainloopSm100TmaUmmaWarpSpecializedILi7ELi2ELi4ENS5_IJNS4_1CILi1EEESB_SB_EEEEENS5_IJNSA_ILi128EEENSA_ILi80EEENSA_ILi64EEEEEENS_6half_tENS5_IJlSB_lEEESI_SJ_NS4_8TiledMMAINS4_8MMA_AtomIJNS4_20SM100_MMA_F16BF16_SSISI_SI_fLi128ELi80ELNS4_4UMMA5MajorE0ELSO_0ELNSN_7ScaleInE0ELSP_0EEEEEENS4_6LayoutISC_NS5_IJNSA_ILi0EEEST_ST_EEEEENS5_IJNS4_10UnderscoreESW_SW_EEEEENS4_13SM90_TMA_LOADENS4_14ComposedLayoutINS4_7SwizzleILi3ELi4ELi3EEENS4_18smem_ptr_flag_bitsILi16EEENSS_INS5_IJNSA_ILi8EEESG_EEENS5_IJSG_SB_EEEEEEEvNS4_8identityESZ_S19_vS1A_EENS_8epilogue10collective18CollectiveEpilogueINS1C_23Sm100TmaWarpSpecializedILi2ELi1ELi80ELb1ELb0EEEJSH_NS5_IJNSS_ISE_SB_EENSS_ISF_SB_EEEEESI_SJ_SI_SJ_NS1C_6fusion15FusionCallbacksIS1G_NS1K_17LinearCombinationISI_fSI_fLNS_15FloatRoundStyleE2EEESH_S1J_JEEENS4_5SM1004TMEM4LOAD26SM100_TMEM_LOAD_32dp32b16xESZ_NS10_INS11_ILi1ELi4ELi3EEES14_NSS_INS5_IJS15_NSA_ILi16EEEEEENS5_IJS1V_SB_EEEEEEENS4_39AutoVectorizingCopyWithAssumedAlignmentILi128EEENS4_14SM90_TMA_STOREES1Z_S21_S21_EEEvvEEEEvNT_6ParamsE,"aw",@nobits
	.sectionflags	@""
	.align	16
	.zero		1024


//--------------------- .nv.shared.reserved.0     --------------------------
	.section	.nv.shared.reserved.0,"aw",@nobits
	.weak		__nv_reservedSMEM_offset_0_alias
	.size		__nv_reservedSMEM_offset_0_alias, 0, 64
	.other		__nv_reservedSMEM_offset_0_alias,@"STO_CUDA_RESERVED_SHARED STV_DEFAULT"
__nv_reservedSMEM_offset_0_alias:
	.zero		0
.nv.shared.reserved.0:
	.zero		64
	.weak		__nv_reservedSMEM_tcgen05_partition
	.type		__nv_reservedSMEM_tcgen05_partition,@object
	.size		__nv_reservedSMEM_tcgen05_partition,(.L_0 - __nv_reservedSMEM_tcgen05_partition)
__nv_reservedSMEM_tcgen05_partition:
	.zero		32
.L_0:


//--------------------- .nv.global                --------------------------
	.section	.nv.global,"aw",@nobits
.nv.global:
	.type		_ZN39_INTERNAL_470db37c_4_k_cu_71d7362d_62284cute1_E,@object
	.size		_ZN39_INTERNAL_470db37c_4_k_cu_71d7362d_62284cute1_E,(_ZN39_INTERNAL_470db37c_4_k_cu_71d7362d_62284cuda3std3__45__cpo6cbeginE - _ZN39_INTERNAL_470db37c_4_k_cu_71d7362d_62284cute1_E)
_ZN39_INTERNAL_470db37c_4_k_cu_71d7362d_62284cute1_E:
	.zero		1
	.type		_ZN39_INTERNAL_470db37c_4_k_cu_71d7362d_62284cuda3std3__45__cpo6cbeginE,@object
	.size		_ZN39_INTERNAL_470db37c_4_k_cu_71d7362d_62284cuda3std3__45__cpo6cbeginE,(_ZN39_INTERNAL_470db37c_4_k_cu_71d7362d_62284cuda3std3__48in_placeE - _ZN39_INTERNAL_470db37c_4_k_cu_71d7362d_62284cuda3std3__45__cpo6cbeginE)
_ZN39_INTERNAL_470db37c_4_k_cu_71d7362d_62284cuda3std3__45__cpo6cbeginE:
	.zero		1
	.type		_ZN39_INTERNAL_470db37c_4_k_cu_71d7362d_62284cuda3std3__48in_placeE,@object
	.size		_ZN39_INTERNAL_470db37c_4_k_cu_71d7362d_62284cuda3std3__48in_placeE,(_ZN39_INTERNAL_470db37c_4_k_cu_71d7362d_62284cuda3std6ranges3__45__cpo9iter_moveE - _ZN39_INTERNAL_470db37c_4_k_cu_71d7362d_62284cuda3std3__48in_placeE)
_ZN39_INTERNAL_470db37c_4_k_cu_71d7362d_62284cuda3std3__48in_placeE:
	.zero		1
	.type		_ZN39_INTERNAL_470db37c_4_k_cu_71d7362d_62284cuda3std6ranges3__45__cpo9iter_moveE,@object
	.size		_ZN39_INTERNAL_470db37c_4_k_cu_71d7362d_62284cuda3std6ranges3__45__cpo9iter_moveE,(_ZN39_INTERNAL_470db37c_4_k_cu_71d7362d_62284cuda3std3__45__cpo5beginE - _ZN39_INTERNAL_470db37c_4_k_cu_71d7362d_62284cuda3std6ranges3__45__cpo9iter_moveE)
_ZN39_INTERNAL_470db37c_4_k_cu_71d7362d_62284cuda3std6ranges3__45__cpo9iter_moveE:
	.zero		1
	.type		_ZN39_INTERNAL_470db37c_4_k_cu_71d7362d_62284cuda3std3__45__cpo5beginE,@object
	.size		_ZN39_INTERNAL_470db37c_4_k_cu_71d7362d_62284cuda3std3__45__cpo5beginE,(_ZN39_INTERNAL_470db37c_4_k_cu_71d7362d_62284cuda3std3__441_GLOBAL__N__470db37c_4_k_cu_71d7362d_62286ignoreE - _ZN39_INTERNAL_470db37c_4_k_cu_71d7362d_62284cuda3std3__45__cpo5beginE)
_ZN39_INTERNAL_470db37c_4_k_cu_71d7362d_62284cuda3std3__45__cpo5beginE:
	.zero		1
	.type		_ZN39_INTERNAL_470db37c_4_k_cu_71d7362d_62284cuda3std3__441_GLOBAL__N__470db37c_4_k_cu_71d7362d_62286ignoreE,@object
	.size		_ZN39_INTERNAL_470db37c_4_k_cu_71d7362d_62284cuda3std3__441_GLOBAL__N__470db37c_4_k_cu_71d7362d_62286ignoreE,(_ZN39_INTERNAL_470db37c_4_k_cu_71d7362d_62284cute7productE - _ZN39_INTERNAL_470db37c_4_k_cu_71d7362d_62284cuda3std3__441_GLOBAL__N__470db37c_4_k_cu_71d7362d_62286ignoreE)
_ZN39_INTERNAL_470db37c_4_k_cu_71d7362d_62284cuda3std3__441_GLOBAL__N__470db37c_4_k_cu_71d7362d_62286ignoreE:
	.zero		1
	.type		_ZN39_INTERNAL_470db37c_4_k_cu_71d7362d_62284cute7productE,@object
	.size		_ZN39_INTERNAL_470db37c_4_k_cu_71d7362d_62284cute7productE,(_ZN39_INTERNAL_470db37c_4_k_cu_71d7362d_62284cuda3std3__45__cpo3endE - _ZN39_INTERNAL_470db37c_4_k_cu_71d7362d_62284cute7productE)
_ZN39_INTERNAL_470db37c_4_k_cu_71d7362d_62284cute7productE:
	.zero		1
	.type		_ZN39_INTERNAL_470db37c_4_k_cu_71d7362d_62284cuda3std3__45__cpo3endE,@object
	.size		_ZN39_INTERNAL_470db37c_4_k_cu_71d7362d_62284cuda3std3__45__cpo3endE,(_ZN39_INTERNAL_470db37c_4_k_cu_71d7362d_62284cuda3std3__419piecewise_constructE - _ZN39_INTERNAL_470db37c_4_k_cu_71d7362d_62284cuda3std3__45__cpo3endE)
_ZN39_INTERNAL_470db37c_4_k_cu_71d7362d_62284cuda3std3__45__cpo3endE:
	.zero		1
	.type		_ZN39_INTERNAL_470db37c_4_k_cu_71d7362d_62284cuda3std3__419piecewise_constructE,@object
	.size		_ZN39_INTERNAL_470db37c_4_k_cu_71d7362d_62284cuda3std3__419piecewise_constructE,(_ZN39_INTERNAL_470db37c_4_k_cu_71d7362d_62284cuda3std3__45__cpo4cendE - _ZN39_INTERNAL_470db37c_4_k_cu_71d7362d_62284cuda3std3__419piecewise_constructE)
_ZN39_INTERNAL_470db37c_4_k_cu_71d7362d_62284cuda3std3__419piecewise_constructE:
	.zero		1
	.type		_ZN39_INTERNAL_470db37c_4_k_cu_71d7362d_62284cuda3std3__45__cpo4cendE,@object
	.size		_ZN39_INTERNAL_470db37c_4_k_cu_71d7362d_62284cuda3std3__45__cpo4cendE,(_ZN39_INTERNAL_470db37c_4_k_cu_71d7362d_62284cuda3std6ranges3__45__cpo4swapE - _ZN39_INTERNAL_470db37c_4_k_cu_71d7362d_62284cuda3std3__45__cpo4cendE)
_ZN39_INTERNAL_470db37c_4_k_cu_71d7362d_62284cuda3std3__45__cpo4cendE:
	.zero		1
	.type		_ZN39_INTERNAL_470db37c_4_k_cu_71d7362d_62284cuda3std6ranges3__45__cpo4swapE,@object
	.size		_ZN39_INTERNAL_470db37c_4_k_cu_71d7362d_62284cuda3std6ranges3__45__cpo4swapE,(.L_10 - _ZN39_INTERNAL_470db37c_4_k_cu_71d7362d_62284cuda3std6ranges3__45__cpo4swapE)
_ZN39_INTERNAL_470db37c_4_k_cu_71d7362d_62284cuda3std6ranges3__45__cpo4swapE:
	.zero		1
.L_10:


//--------------------- .nv.constant0._ZN7cutlass13device_kernelINS_4gemm6kernel13GemmUniversalIN4cute5tupleIJiiiiEEENS1_10collective13CollectiveMmaINS1_35MainloopSm100TmaUmmaWarpSpecializedILi7ELi2ELi4ENS5_IJNS4_1CILi1EEESB_SB_EEEEENS5_IJNSA_ILi128EEENSA_ILi80EEENSA_ILi64EEEEEENS_6half_tENS5_IJlSB_lEEESI_SJ_NS4_8TiledMMAINS4_8MMA_AtomIJNS4_20SM100_MMA_F16BF16_SSISI_SI_fLi128ELi80ELNS4_4UMMA5MajorE0ELSO_0ELNSN_7ScaleInE0ELSP_0EEEEEENS4_6LayoutISC_NS5_IJNSA_ILi0EEEST_ST_EEEEENS5_IJNS4_10UnderscoreESW_SW_EEEEENS4_13SM90_TMA_LOADENS4_14ComposedLayoutINS4_7SwizzleILi3ELi4ELi3EEENS4_18smem_ptr_flag_bitsILi16EEENSS_INS5_IJNSA_ILi8EEESG_EEENS5_IJSG_SB_EEEEEEEvNS4_8identityESZ_S19_vS1A_EENS_8epilogue10collective18CollectiveEpilogueINS1C_23Sm100TmaWarpSpecializedILi2ELi1ELi80ELb1ELb0EEEJSH_NS5_IJNSS_ISE_SB_EENSS_ISF_SB_EEEEESI_SJ_SI_SJ_NS1C_6fusion15FusionCallbacksIS1G_NS1K_17LinearCombinationISI_fSI_fLNS_15FloatRoundStyleE2EEESH_S1J_JEEENS4_5SM1004TMEM4LOAD26SM100_TMEM_LOAD_32dp32b16xESZ_NS10_INS11_ILi1ELi4ELi3EEES14_NSS_INS5_IJS15_NSA_ILi16EEEEEENS5_IJS1V_SB_EEEEEEENS4_39AutoVectorizingCopyWithAssumedAlignmentILi128EEENS4_14SM90_TMA_STOREES1Z_S21_S21_EEEvvEEEEvNT_6ParamsE --------------------------
	.section	.nv.constant0._ZN7cutlass13device_kernelINS_4gemm6kernel13GemmUniversalIN4cute5tupleIJiiiiEEENS1_10collective13CollectiveMmaINS1_35MainloopSm100TmaUmmaWarpSpecializedILi7ELi2ELi4ENS5_IJNS4_1CILi1EEESB_SB_EEEEENS5_IJNSA_ILi128EEENSA_ILi80EEENSA_ILi64EEEEEENS_6half_tENS5_IJlSB_lEEESI_SJ_NS4_8TiledMMAINS4_8MMA_AtomIJNS4_20SM100_MMA_F16BF16_SSISI_SI_fLi128ELi80ELNS4_4UMMA5MajorE0ELSO_0ELNSN_7ScaleInE0ELSP_0EEEEEENS4_6LayoutISC_NS5_IJNSA_ILi0EEEST_ST_EEEEENS5_IJNS4_10UnderscoreESW_SW_EEEEENS4_13SM90_TMA_LOADENS4_14ComposedLayoutINS4_7SwizzleILi3ELi4ELi3EEENS4_18smem_ptr_flag_bitsILi16EEENSS_INS5_IJNSA_ILi8EEESG_EEENS5_IJSG_SB_EEEEEEEvNS4_8identityESZ_S19_vS1A_EENS_8epilogue10collective18CollectiveEpilogueINS1C_23Sm100TmaWarpSpecializedILi2ELi1ELi80ELb1ELb0EEEJSH_NS5_IJNSS_ISE_SB_EENSS_ISF_SB_EEEEESI_SJ_SI_SJ_NS1C_6fusion15FusionCallbacksIS1G_NS1K_17LinearCombinationISI_fSI_fLNS_15FloatRoundStyleE2EEESH_S1J_JEEENS4_5SM1004TMEM4LOAD26SM100_TMEM_LOAD_32dp32b16xESZ_NS10_INS11_ILi1ELi4ELi3EEES14_NSS_INS5_IJS15_NSA_ILi16EEEEEENS5_IJS1V_SB_EEEEEEENS4_39AutoVectorizingCopyWithAssumedAlignmentILi128EEENS4_14SM90_TMA_STOREES1Z_S21_S21_EEEvvEEEEvNT_6ParamsE,"a",@progbits
	.sectionflags	@""
	.align	4
.nv.constant0._ZN7cutlass13device_kernelINS_4gemm6kernel13GemmUniversalIN4cute5tupleIJiiiiEEENS1_10collective13CollectiveMmaINS1_35MainloopSm100TmaUmmaWarpSpecializedILi7ELi2ELi4ENS5_IJNS4_1CILi1EEESB_SB_EEEEENS5_IJNSA_ILi128EEENSA_ILi80EEENSA_ILi64EEEEEENS_6half_tENS5_IJlSB_lEEESI_SJ_NS4_8TiledMMAINS4_8MMA_AtomIJNS4_20SM100_MMA_F16BF16_SSISI_SI_fLi128ELi80ELNS4_4UMMA5MajorE0ELSO_0ELNSN_7ScaleInE0ELSP_0EEEEEENS4_6LayoutISC_NS5_IJNSA_ILi0EEEST_ST_EEEEENS5_IJNS4_10UnderscoreESW_SW_EEEEENS4_13SM90_TMA_LOADENS4_14ComposedLayoutINS4_7SwizzleILi3ELi4ELi3EEENS4_18smem_ptr_flag_bitsILi16EEENSS_INS5_IJNSA_ILi8EEESG_EEENS5_IJSG_SB_EEEEEEEvNS4_8identityESZ_S19_vS1A_EENS_8epilogue10collective18CollectiveEpilogueINS1C_23Sm100TmaWarpSpecializedILi2ELi1ELi80ELb1ELb0EEEJSH_NS5_IJNSS_ISE_SB_EENSS_ISF_SB_EEEEESI_SJ_SI_SJ_NS1C_6fusion15FusionCallbacksIS1G_NS1K_17LinearCombinationISI_fSI_fLNS_15FloatRoundStyleE2EEESH_S1J_JEEENS4_5SM1004TMEM4LOAD26SM100_TMEM_LOAD_32dp32b16xESZ_NS10_INS11_ILi1ELi4ELi3EEES14_NSS_INS5_IJS15_NSA_ILi16EEEEEENS5_IJS1V_SB_EEEEEEENS4_39AutoVectorizingCopyWithAssumedAlignmentILi128EEENS4_14SM90_TMA_STOREES1Z_S21_S21_EEEvvEEEEvNT_6ParamsE:
	.zero		2944


//--------------------- SYMBOLS --------------------------

	.type		.nv.reservedSmem.offset0,@object
	.size		.nv.reservedSmem.offset0,0x4
	.type		.nv.reservedSmem.cap,@object
	.size		.nv.reservedSmem.cap,0x4
	.type		__assertfail,@function
